	.target	sm_90a

	.elftype	@"ET_EXEC"


//--------------------- .note.nv.tkinfo           --------------------------
	.section	.note.nv.tkinfo,"",@"SHT_NOTE"
	.sectionflags	@"SHF_NOTE_NV_TKINFO"
	.tkinfo
        /*0018*/ 	.word	0x00000002
        /*0030*/ 	.string	""
        /*0030*/ 	.string	"ptxas"
        /*0030*/ 	.string	"Cuda compilation tools, release 13.0, V13.0.88"
        /*0030*/ 	.string	"Build cuda_13.0.r13.0/compiler.36424714_0"
        /*0030*/ 	.string	"-arch sm_90a -m 64 "



//--------------------- .note.nv.cuinfo           --------------------------
	.section	.note.nv.cuinfo,"",@"SHT_NOTE"
	.sectionflags	@"SHF_NOTE_NV_CUINFO"
        /*0018*/ 	.short	0x0002
        /*001a*/ 	.short	0x005a
        /*001c*/ 	.short	0x0082
	.zero		2


//--------------------- .nv.info                  --------------------------
	.section	.nv.info,"",@"SHT_CUDA_INFO"
	.align	4


	//----- nvinfo : EIATTR_REGCOUNT
	.align		4
        /*0000*/ 	.byte	0x04, 0x2f
        /*0002*/ 	.short	(.L_15 - .L_14)
	.align		4
.L_14:
        /*0004*/ 	.word	index@(_ZN7cutlass13device_kernelINS_4gemm6kernel13GemmUniversalIN4cute5tupleIJiiiiEEENS1_10collective13CollectiveMmaINS1_34MainloopSm90TmaGmmaWarpSpecializedILi28ENS5_IJNS4_1CILi4EEESB_NSA_ILi1EEEEEENS1_35KernelTmaWarpSpecializedCooperativeEEENS5_IJNSA_ILi128EEESG_NSA_ILi32EEEEEEaNS5_IJlSC_lEEEaSJ_NS4_8TiledMMAINS4_8MMA_AtomIJNS4_4SM904GMMA27MMA_64x128x32_S32S8S8_SS_TNEEEENS4_6LayoutINS5_IJNSA_ILi2EEESC_SC_EEENS5_IJSC_NSA_ILi0EEEST_EEEEENS5_IJNS4_10UnderscoreESW_SW_EEEEENS4_23SM90_TMA_LOAD_MULTICASTENS4_14ComposedLayoutINS4_7SwizzleILi1ELi4ELi3EEENS4_18smem_ptr_flag_bitsILi8EEENSQ_INS5_IJNSA_ILi8EEESH_EEENS5_IJSH_SC_EEEEEEEvNS4_8identityESZ_S19_vS1A_EENS_8epilogue10collective6detail29Sm90TmaWarpSpecializedAdapterINS1D_15DefaultEpilogueIaSJ_SJ_NS1C_6thread17LinearCombinationIaLi1EiiLNS1H_9ScaleType4KindE0ELNS_15FloatRoundStyleE2EaEENS1_15EpilogueDefaultEEEEEvvEEEEvNT_6ParamsE)
        /*0008*/ 	.word	0x000000a8


	//----- nvinfo : EIATTR_FRAME_SIZE
	.align		4
.L_15:
        /*000c*/ 	.byte	0x04, 0x11
        /*000e*/ 	.short	(.L_17 - .L_16)
	.align		4
.L_16:
        /*0010*/ 	.word	index@(_ZN7cutlass13device_kernelINS_4gemm6kernel13GemmUniversalIN4cute5tupleIJiiiiEEENS1_10collective13CollectiveMmaINS1_34MainloopSm90TmaGmmaWarpSpecializedILi28ENS5_IJNS4_1CILi4EEESB_NSA_ILi1EEEEEENS1_35KernelTmaWarpSpecializedCooperativeEEENS5_IJNSA_ILi128EEESG_NSA_ILi32EEEEEEaNS5_IJlSC_lEEEaSJ_NS4_8TiledMMAINS4_8MMA_AtomIJNS4_4SM904GMMA27MMA_64x128x32_S32S8S8_SS_TNEEEENS4_6LayoutINS5_IJNSA_ILi2EEESC_SC_EEENS5_IJSC_NSA_ILi0EEEST_EEEEENS5_IJNS4_10UnderscoreESW_SW_EEEEENS4_23SM90_TMA_LOAD_MULTICASTENS4_14ComposedLayoutINS4_7SwizzleILi1ELi4ELi3EEENS4_18smem_ptr_flag_bitsILi8EEENSQ_INS5_IJNSA_ILi8EEESH_EEENS5_IJSH_SC_EEEEEEEvNS4_8identityESZ_S19_vS1A_EENS_8epilogue10collective6detail29Sm90TmaWarpSpecializedAdapterINS1D_15DefaultEpilogueIaSJ_SJ_NS1C_6thread17LinearCombinationIaLi1EiiLNS1H_9ScaleType4KindE0ELNS_15FloatRoundStyleE2EaEENS1_15EpilogueDefaultEEEEEvvEEEEvNT_6ParamsE)
        /*0014*/ 	.word	0x00000000


	//----- nvinfo : EIATTR_MIN_STACK_SIZE
	.align		4
.L_17:
        /*0018*/ 	.byte	0x04, 0x12
        /*001a*/ 	.short	(.L_19 - .L_18)
	.align		4
.L_18:
        /*001c*/ 	.word	index@(_ZN7cutlass13device_kernelINS_4gemm6kernel13GemmUniversalIN4cute5tupleIJiiiiEEENS1_10collective13CollectiveMmaINS1_34MainloopSm90TmaGmmaWarpSpecializedILi28ENS5_IJNS4_1CILi4EEESB_NSA_ILi1EEEEEENS1_35KernelTmaWarpSpecializedCooperativeEEENS5_IJNSA_ILi128EEESG_NSA_ILi32EEEEEEaNS5_IJlSC_lEEEaSJ_NS4_8TiledMMAINS4_8MMA_AtomIJNS4_4SM904GMMA27MMA_64x128x32_S32S8S8_SS_TNEEEENS4_6LayoutINS5_IJNSA_ILi2EEESC_SC_EEENS5_IJSC_NSA_ILi0EEEST_EEEEENS5_IJNS4_10UnderscoreESW_SW_EEEEENS4_23SM90_TMA_LOAD_MULTICASTENS4_14ComposedLayoutINS4_7SwizzleILi1ELi4ELi3EEENS4_18smem_ptr_flag_bitsILi8EEENSQ_INS5_IJNSA_ILi8EEESH_EEENS5_IJSH_SC_EEEEEEEvNS4_8identityESZ_S19_vS1A_EENS_8epilogue10collective6detail29Sm90TmaWarpSpecializedAdapterINS1D_15DefaultEpilogueIaSJ_SJ_NS1C_6thread17LinearCombinationIaLi1EiiLNS1H_9ScaleType4KindE0ELNS_15FloatRoundStyleE2EaEENS1_15EpilogueDefaultEEEEEvvEEEEvNT_6ParamsE)
        /*0020*/ 	.word	0x00000000
.L_19:


//--------------------- .nv.compat                --------------------------
	.section	.nv.compat,"",@"SHT_CUDA_COMPAT_INFO"
	.align	4
        /*0000*/ 	.byte	0x02, 0x09, 0x01, 0x00, 0x02, 0x02, 0x04, 0x00, 0x02, 0x05, 0x05, 0x00, 0x03, 0x07, 0x01, 0x01
        /*0010*/ 	.byte	0x02, 0x03, 0x01, 0x00, 0x02, 0x06, 0x01, 0x00, 0x04, 0x0b, 0x08, 0x00, 0x00, 0x00, 0x00, 0x00
        /*0020*/ 	.byte	0x00, 0x00, 0x00, 0x00


//--------------------- .nv.info._ZN7cutlass13device_kernelINS_4gemm6kernel13GemmUniversalIN4cute5tupleIJiiiiEEENS1_10collective13CollectiveMmaINS1_34MainloopSm90TmaGmmaWarpSpecializedILi28ENS5_IJNS4_1CILi4EEESB_NSA_ILi1EEEEEENS1_35KernelTmaWarpSpecializedCooperativeEEENS5_IJNSA_ILi128EEESG_NSA_ILi32EEEEEEaNS5_IJlSC_lEEEaSJ_NS4_8TiledMMAINS4_8MMA_AtomIJNS4_4SM904GMMA27MMA_64x128x32_S32S8S8_SS_TNEEEENS4_6LayoutINS5_IJNSA_ILi2EEESC_SC_EEENS5_IJSC_NSA_ILi0EEEST_EEEEENS5_IJNS4_10UnderscoreESW_SW_EEEEENS4_23SM90_TMA_LOAD_MULTICASTENS4_14ComposedLayoutINS4_7SwizzleILi1ELi4ELi3EEENS4_18smem_ptr_flag_bitsILi8EEENSQ_INS5_IJNSA_ILi8EEESH_EEENS5_IJSH_SC_EEEEEEEvNS4_8identityESZ_S19_vS1A_EENS_8epilogue10collective6detail29Sm90TmaWarpSpecializedAdapterINS1D_15DefaultEpilogueIaSJ_SJ_NS1C_6thread17LinearCombinationIaLi1EiiLNS1H_9ScaleType4KindE0ELNS_15FloatRoundStyleE2EaEENS1_15EpilogueDefaultEEEEEvvEEEEvNT_6ParamsE --------------------------
	.section	.nv.info._ZN7cutlass13device_kernelINS_4gemm6kernel13GemmUniversalIN4cute5tupleIJiiiiEEENS1_10collective13CollectiveMmaINS1_34MainloopSm90TmaGmmaWarpSpecializedILi28ENS5_IJNS4_1CILi4EEESB_NSA_ILi1EEEEEENS1_35KernelTmaWarpSpecializedCooperativeEEENS5_IJNSA_ILi128EEESG_NSA_ILi32EEEEEEaNS5_IJlSC_lEEEaSJ_NS4_8TiledMMAINS4_8MMA_AtomIJNS4_4SM904GMMA27MMA_64x128x32_S32S8S8_SS_TNEEEENS4_6LayoutINS5_IJNSA_ILi2EEESC_SC_EEENS5_IJSC_NSA_ILi0EEEST_EEEEENS5_IJNS4_10UnderscoreESW_SW_EEEEENS4_23SM90_TMA_LOAD_MULTICASTENS4_14ComposedLayoutINS4_7SwizzleILi1ELi4ELi3EEENS4_18smem_ptr_flag_bitsILi8EEENSQ_INS5_IJNSA_ILi8EEESH_EEENS5_IJSH_SC_EEEEEEEvNS4_8identityESZ_S19_vS1A_EENS_8epilogue10collective6detail29Sm90TmaWarpSpecializedAdapterINS1D_15DefaultEpilogueIaSJ_SJ_NS1C_6thread17LinearCombinationIaLi1EiiLNS1H_9ScaleType4KindE0ELNS_15FloatRoundStyleE2EaEENS1_15EpilogueDefaultEEEEEvvEEEEvNT_6ParamsE,"",@"SHT_CUDA_INFO"
	.sectionflags	@""
	.align	4


	//----- nvinfo : EIATTR_CUDA_API_VERSION
	.align		4
        /*0000*/ 	.byte	0x04, 0x37
        /*0002*/ 	.short	(.L_21 - .L_20)
.L_20:
        /*0004*/ 	.word	0x00000082


	//----- nvinfo : EIATTR_KPARAM_INFO
	.align		4
.L_21:
        /*0008*/ 	.byte	0x04, 0x17
        /*000a*/ 	.short	(.L_23 - .L_22)
.L_22:
        /*000c*/ 	.word	0x00000000
        /*0010*/ 	.short	0x0000
        /*0012*/ 	.short	0x0070
        /*0014*/ 	.byte	0x00, 0xf0, 0x01, 0x10


	//----- nvinfo : EIATTR_SPARSE_MMA_MASK
	.align		4
.L_23:
        /*0018*/ 	.byte	0x03, 0x50
        /*001a*/ 	.short	0x0000


	//----- nvinfo : EIATTR_MAXREG_COUNT
	.align		4
        /*001c*/ 	.byte	0x03, 0x1b
        /*001e*/ 	.short	0x00a8


	//----- nvinfo : EIATTR_NUM_BARRIERS
	.align		4
        /*0020*/ 	.byte	0x02, 0x4c
        /*0022*/ 	.byte	0x01
	.zero		1


	//----- nvinfo : EIATTR_EXTERNS
	.align		4
        /*0024*/ 	.byte	0x04, 0x0f
        /*0026*/ 	.short	(.L_25 - .L_24)


	//   ....[0]....
	.align		4
.L_24:
        /*0028*/ 	.word	index@(__assertfail)


	//----- nvinfo : EIATTR_MERCURY_ISA_VERSION
	.align		4
.L_25:
        /*002c*/ 	.byte	0x03, 0x5f
        /*002e*/ 	.short	0x0101


	//----- nvinfo : EIATTR_INT_WARP_WIDE_INSTR_OFFSETS
	.align		4
        /*0030*/ 	.byte	0x04, 0x31
        /*0032*/ 	.short	(.L_27 - .L_26)


	//   ....[0]....
.L_26:
        /*0034*/ 	.word	0x000007f0


	//   ....[1]....
        /*0038*/ 	.word	0x00000800


	//   ....[2]....
        /*003c*/ 	.word	0x000009b0


	//   ....[3]....
        /*0040*/ 	.word	0x00001f30


	//----- nvinfo : EIATTR_COOP_GROUP_MASK_REGIDS
	.align		4
.L_27:
        /*0044*/ 	.byte	0x04, 0x29
        /*0046*/ 	.short	(.L_29 - .L_28)


	//   ....[0]....
.L_28:
        /*0048*/ 	.word	0xffffffff


	//   ....[1]....
        /*004c*/ 	.word	0xffffffff


	//   ....[2]....
        /*0050*/ 	.word	0xffffffff


	//   ....[3]....
        /*0054*/ 	.word	0xffffffff


	//   ....[4]....
        /*0058*/ 	.word	0xffffffff


	//   ....[5]....
        /*005c*/ 	.word	0xffffffff


	//----- nvinfo : EIATTR_COOP_GROUP_INSTR_OFFSETS
	.align		4
.L_29:
        /*0060*/ 	.byte	0x04, 0x28
        /*0062*/ 	.short	(.L_31 - .L_30)


	//   ....[0]....
.L_30:
        /*0064*/ 	.word	0x00000060


	//   ....[1]....
        /*0068*/ 	.word	0x00000070


	//   ....[2]....
        /*006c*/ 	.word	0x00000130


	//   ....[3]....
        /*0070*/ 	.word	0x00000630


	//   ....[4]....
        /*0074*/ 	.word	0x00000b50


	//   ....[5]....
        /*0078*/ 	.word	0x00001780


	//----- nvinfo : EIATTR_REG_RECONFIG
	.align		4
.L_31:
        /*007c*/ 	.byte	0x01, 0x54
	.zero		2


	//----- nvinfo : EIATTR_SYSCALL_OFFSETS
	.align		4
        /*0080*/ 	.byte	0x04, 0x46
        /*0082*/ 	.short	(.L_33 - .L_32)


	//   ....[0]....
.L_32:
        /*0084*/ 	.word	0x00001970


	//----- nvinfo : EIATTR_MBARRIER_INSTR_OFFSETS
	.align		4
.L_33:
        /*0088*/ 	.byte	0x04, 0x39
        /*008a*/ 	.short	(.L_35 - .L_34)


	//   ....[0]....
.L_34:
        /*008c*/ 	.word	0x00000270
        /*0090*/ 	.word	0x000000ff
        /*0094*/ 	.word	0x00000000
        /*0098*/ 	.short	0x0100
        /*009a*/ 	.byte	0x08
	.zero		1


	//   ....[1]....
        /*009c*/ 	.word	0x00000280
        /*00a0*/ 	.word	0x000000ff
        /*00a4*/ 	.word	0x000000e0
        /*00a8*/ 	.short	0x0100
        /*00aa*/ 	.byte	0x08
	.zero		1


	//   ....[2]....
        /*00ac*/ 	.word	0x00000290
        /*00b0*/ 	.word	0x000000ff
        /*00b4*/ 	.word	0x00000008
        /*00b8*/ 	.short	0x0100
        /*00ba*/ 	.byte	0x08
	.zero		1


	//   ....[3]....
        /*00bc*/ 	.word	0x000002a0
        /*00c0*/ 	.word	0x000000ff
        /*00c4*/ 	.word	0x000000e8
        /*00c8*/ 	.short	0x0100
        /*00ca*/ 	.byte	0x08
	.zero		1


	//   ....[4]....
        /*00cc*/ 	.word	0x000002b0
        /*00d0*/ 	.word	0x000000ff
        /*00d4*/ 	.word	0x00000010
        /*00d8*/ 	.short	0x0100
        /*00da*/ 	.byte	0x08
	.zero		1


	//   ....[5]....
        /*00dc*/ 	.word	0x000002c0
        /*00e0*/ 	.word	0x000000ff
        /*00e4*/ 	.word	0x000000f0
        /*00e8*/ 	.short	0x0100
        /*00ea*/ 	.byte	0x08
	.zero		1


	//   ....[6]....
        /*00ec*/ 	.word	0x000002d0
        /*00f0*/ 	.word	0x000000ff
        /*00f4*/ 	.word	0x00000018
        /*00f8*/ 	.short	0x0100
        /*00fa*/ 	.byte	0x08
	.zero		1


	//   ....[7]....
        /*00fc*/ 	.word	0x000002e0
        /*0100*/ 	.word	0x000000ff
        /*0104*/ 	.word	0x000000f8
        /*0108*/ 	.short	0x0100
        /*010a*/ 	.byte	0x08
	.zero		1


	//   ....[8]....
        /*010c*/ 	.word	0x000002f0
        /*0110*/ 	.word	0x000000ff
        /*0114*/ 	.word	0x00000020
        /*0118*/ 	.short	0x0100
        /*011a*/ 	.byte	0x08
	.zero		1


	//   ....[9]....
        /*011c*/ 	.word	0x00000300
        /*0120*/ 	.word	0x000000ff
        /*0124*/ 	.word	0x00000100
        /*0128*/ 	.short	0x0100
        /*012a*/ 	.byte	0x08
	.zero		1


	//   ....[10]....
        /*012c*/ 	.word	0x00000310
        /*0130*/ 	.word	0x000000ff
        /*0134*/ 	.word	0x00000028
        /*0138*/ 	.short	0x0100
        /*013a*/ 	.byte	0x08
	.zero		1


	//   ....[11]....
        /*013c*/ 	.word	0x00000320
        /*0140*/ 	.word	0x000000ff
        /*0144*/ 	.word	0x00000108
        /*0148*/ 	.short	0x0100
        /*014a*/ 	.byte	0x08
	.zero		1


	//   ....[12]....
        /*014c*/ 	.word	0x00000330
        /*0150*/ 	.word	0x000000ff
        /*0154*/ 	.word	0x00000030
        /*0158*/ 	.short	0x0100
        /*015a*/ 	.byte	0x08
	.zero		1


	//   ....[13]....
        /*015c*/ 	.word	0x00000340
        /*0160*/ 	.word	0x000000ff
        /*0164*/ 	.word	0x00000110
        /*0168*/ 	.short	0x0100
        /*016a*/ 	.byte	0x08
	.zero		1


	//   ....[14]....
        /*016c*/ 	.word	0x00000350
        /*0170*/ 	.word	0x000000ff
        /*0174*/ 	.word	0x00000038
        /*0178*/ 	.short	0x0100
        /*017a*/ 	.byte	0x08
	.zero		1


	//   ....[15]....
        /*017c*/ 	.word	0x00000360
        /*0180*/ 	.word	0x000000ff
        /*0184*/ 	.word	0x00000118
        /*0188*/ 	.short	0x0100
        /*018a*/ 	.byte	0x08
	.zero		1


	//   ....[16]....
        /*018c*/ 	.word	0x00000370
        /*0190*/ 	.word	0x000000ff
        /*0194*/ 	.word	0x00000040
        /*0198*/ 	.short	0x0100
        /*019a*/ 	.byte	0x08
	.zero		1


	//   ....[17]....
        /*019c*/ 	.word	0x00000380
        /*01a0*/ 	.word	0x000000ff
        /*01a4*/ 	.word	0x00000120
        /*01a8*/ 	.short	0x0100
        /*01aa*/ 	.byte	0x08
	.zero		1


	//   ....[18]....
        /*01ac*/ 	.word	0x00000390
        /*01b0*/ 	.word	0x000000ff
        /*01b4*/ 	.word	0x00000048
        /*01b8*/ 	.short	0x0100
        /*01ba*/ 	.byte	0x08
	.zero		1


	//   ....[19]....
        /*01bc*/ 	.word	0x000003a0
        /*01c0*/ 	.word	0x000000ff
        /*01c4*/ 	.word	0x00000128
        /*01c8*/ 	.short	0x0100
        /*01ca*/ 	.byte	0x08
	.zero		1


	//   ....[20]....
        /*01cc*/ 	.word	0x000003b0
        /*01d0*/ 	.word	0x000000ff
        /*01d4*/ 	.word	0x00000050
        /*01d8*/ 	.short	0x0100
        /*01da*/ 	.byte	0x08
	.zero		1


	//   ....[21]....
        /*01dc*/ 	.word	0x000003c0
        /*01e0*/ 	.word	0x000000ff
        /*01e4*/ 	.word	0x00000130
        /*01e8*/ 	.short	0x0100
        /*01ea*/ 	.byte	0x08
	.zero		1


	//   ....[22]....
        /*01ec*/ 	.word	0x000003d0
        /*01f0*/ 	.word	0x000000ff
        /*01f4*/ 	.word	0x00000058
        /*01f8*/ 	.short	0x0100
        /*01fa*/ 	.byte	0x08
	.zero		1


	//   ....[23]....
        /*01fc*/ 	.word	0x000003e0
        /*0200*/ 	.word	0x000000ff
        /*0204*/ 	.word	0x00000138
        /*0208*/ 	.short	0x0100
        /*020a*/ 	.byte	0x08
	.zero		1


	//   ....[24]....
        /*020c*/ 	.word	0x000003f0
        /*0210*/ 	.word	0x000000ff
        /*0214*/ 	.word	0x00000060
        /*0218*/ 	.short	0x0100
        /*021a*/ 	.byte	0x08
	.zero		1


	//   ....[25]....
        /*021c*/ 	.word	0x00000400
        /*0220*/ 	.word	0x000000ff
        /*0224*/ 	.word	0x00000140
        /*0228*/ 	.short	0x0100
        /*022a*/ 	.byte	0x08
	.zero		1


	//   ....[26]....
        /*022c*/ 	.word	0x00000410
        /*0230*/ 	.word	0x000000ff
        /*0234*/ 	.word	0x00000068
        /*0238*/ 	.short	0x0100
        /*023a*/ 	.byte	0x08
	.zero		1


	//   ....[27]....
        /*023c*/ 	.word	0x00000420
        /*0240*/ 	.word	0x000000ff
        /*0244*/ 	.word	0x00000148
        /*0248*/ 	.short	0x0100
        /*024a*/ 	.byte	0x08
	.zero		1


	//   ....[28]....
        /*024c*/ 	.word	0x00000430
        /*0250*/ 	.word	0x000000ff
        /*0254*/ 	.word	0x00000070
        /*0258*/ 	.short	0x0100
        /*025a*/ 	.byte	0x08
	.zero		1


	//   ....[29]....
        /*025c*/ 	.word	0x00000440
        /*0260*/ 	.word	0x000000ff
        /*0264*/ 	.word	0x00000150
        /*0268*/ 	.short	0x0100
        /*026a*/ 	.byte	0x08
	.zero		1


	//   ....[30]....
        /*026c*/ 	.word	0x00000450
        /*0270*/ 	.word	0x000000ff
        /*0274*/ 	.word	0x00000078
        /*0278*/ 	.short	0x0100
        /*027a*/ 	.byte	0x08
	.zero		1


	//   ....[31]....
        /*027c*/ 	.word	0x00000460
        /*0280*/ 	.word	0x000000ff
        /*0284*/ 	.word	0x00000158
        /*0288*/ 	.short	0x0100
        /*028a*/ 	.byte	0x08
	.zero		1


	//   ....[32]....
        /*028c*/ 	.word	0x00000470
        /*0290*/ 	.word	0x000000ff
        /*0294*/ 	.word	0x00000080
        /*0298*/ 	.short	0x0100
        /*029a*/ 	.byte	0x08
	.zero		1


	//   ....[33]....
        /*029c*/ 	.word	0x00000480
        /*02a0*/ 	.word	0x000000ff
        /*02a4*/ 	.word	0x00000160
        /*02a8*/ 	.short	0x0100
        /*02aa*/ 	.byte	0x08
	.zero		1


	//   ....[34]....
        /*02ac*/ 	.word	0x00000490
        /*02b0*/ 	.word	0x000000ff
        /*02b4*/ 	.word	0x00000088
        /*02b8*/ 	.short	0x0100
        /*02ba*/ 	.byte	0x08
	.zero		1


	//   ....[35]....
        /*02bc*/ 	.word	0x000004a0
        /*02c0*/ 	.word	0x000000ff
        /*02c4*/ 	.word	0x00000168
        /*02c8*/ 	.short	0x0100
        /*02ca*/ 	.byte	0x08
	.zero		1


	//   ....[36]....
        /*02cc*/ 	.word	0x000004b0
        /*02d0*/ 	.word	0x000000ff
        /*02d4*/ 	.word	0x00000090
        /*02d8*/ 	.short	0x0100
        /*02da*/ 	.byte	0x08
	.zero		1


	//   ....[37]....
        /*02dc*/ 	.word	0x000004c0
        /*02e0*/ 	.word	0x000000ff
        /*02e4*/ 	.word	0x00000170
        /*02e8*/ 	.short	0x0100
        /*02ea*/ 	.byte	0x08
	.zero		1


	//   ....[38]....
        /*02ec*/ 	.word	0x000004d0
        /*02f0*/ 	.word	0x000000ff
        /*02f4*/ 	.word	0x00000098
        /*02f8*/ 	.short	0x0100
        /*02fa*/ 	.byte	0x08
	.zero		1


	//   ....[39]....
        /*02fc*/ 	.word	0x000004e0
        /*0300*/ 	.word	0x000000ff
        /*0304*/ 	.word	0x00000178
        /*0308*/ 	.short	0x0100
        /*030a*/ 	.byte	0x08
	.zero		1


	//   ....[40]....
        /*030c*/ 	.word	0x000004f0
        /*0310*/ 	.word	0x000000ff
        /*0314*/ 	.word	0x000000a0
        /*0318*/ 	.short	0x0100
        /*031a*/ 	.byte	0x08
	.zero		1


	//   ....[41]....
        /*031c*/ 	.word	0x00000500
        /*0320*/ 	.word	0x000000ff
        /*0324*/ 	.word	0x00000180
        /*0328*/ 	.short	0x0100
        /*032a*/ 	.byte	0x08
	.zero		1


	//   ....[42]....
        /*032c*/ 	.word	0x00000510
        /*0330*/ 	.word	0x000000ff
        /*0334*/ 	.word	0x000000a8
        /*0338*/ 	.short	0x0100
        /*033a*/ 	.byte	0x08
	.zero		1


	//   ....[43]....
        /*033c*/ 	.word	0x00000520
        /*0340*/ 	.word	0x000000ff
        /*0344*/ 	.word	0x00000188
        /*0348*/ 	.short	0x0100
        /*034a*/ 	.byte	0x08
	.zero		1


	//   ....[44]....
        /*034c*/ 	.word	0x00000530
        /*0350*/ 	.word	0x000000ff
        /*0354*/ 	.word	0x000000b0
        /*0358*/ 	.short	0x0100
        /*035a*/ 	.byte	0x08
	.zero		1


	//   ....[45]....
        /*035c*/ 	.word	0x00000540
        /*0360*/ 	.word	0x000000ff
        /*0364*/ 	.word	0x00000190
        /*0368*/ 	.short	0x0100
        /*036a*/ 	.byte	0x08
	.zero		1


	//   ....[46]....
        /*036c*/ 	.word	0x00000550
        /*0370*/ 	.word	0x000000ff
        /*0374*/ 	.word	0x000000b8
        /*0378*/ 	.short	0x0100
        /*037a*/ 	.byte	0x08
	.zero		1


	//   ....[47]....
        /*037c*/ 	.word	0x00000560
        /*0380*/ 	.word	0x000000ff
        /*0384*/ 	.word	0x00000198
        /*0388*/ 	.short	0x0100
        /*038a*/ 	.byte	0x08
	.zero		1


	//   ....[48]....
        /*038c*/ 	.word	0x00000570
        /*0390*/ 	.word	0x000000ff
        /*0394*/ 	.word	0x000000c0
        /*0398*/ 	.short	0x0100
        /*039a*/ 	.byte	0x08
	.zero		1


	//   ....[49]....
        /*039c*/ 	.word	0x00000580
        /*03a0*/ 	.word	0x000000ff
        /*03a4*/ 	.word	0x000001a0
        /*03a8*/ 	.short	0x0100
        /*03aa*/ 	.byte	0x08
	.zero		1


	//   ....[50]....
        /*03ac*/ 	.word	0x00000590
        /*03b0*/ 	.word	0x000000ff
        /*03b4*/ 	.word	0x000000c8
        /*03b8*/ 	.short	0x0100
        /*03ba*/ 	.byte	0x08
	.zero		1


	//   ....[51]....
        /*03bc*/ 	.word	0x000005a0
        /*03c0*/ 	.word	0x000000ff
        /*03c4*/ 	.word	0x000001a8
        /*03c8*/ 	.short	0x0100
        /*03ca*/ 	.byte	0x08
	.zero		1


	//   ....[52]....
        /*03cc*/ 	.word	0x000005b0
        /*03d0*/ 	.word	0x000000ff
        /*03d4*/ 	.word	0x000000d0
        /*03d8*/ 	.short	0x0100
        /*03da*/ 	.byte	0x08
	.zero		1


	//   ....[53]....
        /*03dc*/ 	.word	0x000005c0
        /*03e0*/ 	.word	0x000000ff
        /*03e4*/ 	.word	0x000001b0
        /*03e8*/ 	.short	0x0100
        /*03ea*/ 	.byte	0x08
	.zero		1


	//   ....[54]....
        /*03ec*/ 	.word	0x000005d0
        /*03f0*/ 	.word	0x000000ff
        /*03f4*/ 	.word	0x000000d8
        /*03f8*/ 	.short	0x0100
        /*03fa*/ 	.byte	0x08
	.zero		1


	//   ....[55]....
        /*03fc*/ 	.word	0x000005e0
        /*0400*/ 	.word	0x000000ff
        /*0404*/ 	.word	0x000001b8
        /*0408*/ 	.short	0x0100
        /*040a*/ 	.byte	0x08
	.zero		1


	//   ....[56]....
        /*040c*/ 	.word	0x00000a40
        /*0410*/ 	.word	0x000000ff
        /*0414*/ 	.word	0x000001d0
        /*0418*/ 	.short	0x0100
        /*041a*/ 	.byte	0x06
	.zero		1


	//   ....[57]....
        /*041c*/ 	.word	0x00000ae0
        /*0420*/ 	.word	0x000000ff
        /*0424*/ 	.word	0x000001d8
        /*0428*/ 	.short	0x0100
        /*042a*/ 	.byte	0x06
	.zero		1


	//   ....[58]....
        /*042c*/ 	.word	0x00001a40
        /*0430*/ 	.word	0x00000003
        /*0434*/ 	.word	0x00000000
        /*0438*/ 	.short	0x010a
        /*043a*/ 	.byte	0x3f
	.zero		1


	//   ....[59]....
        /*043c*/ 	.word	0x00001aa0
        /*0440*/ 	.word	0x00000003
        /*0444*/ 	.word	0x00000000
        /*0448*/ 	.short	0x010a
        /*044a*/ 	.byte	0x3f
	.zero		1


	//   ....[60]....
        /*044c*/ 	.word	0x00001cb0
        /*0450*/ 	.word	0x00000005
        /*0454*/ 	.word	0x00000000
        /*0458*/ 	.short	0x010a
        /*045a*/ 	.byte	0x3f
	.zero		1


	//   ....[61]....
        /*045c*/ 	.word	0x00001cf0
        /*0460*/ 	.word	0x00000005
        /*0464*/ 	.word	0x00000000
        /*0468*/ 	.short	0x010a
        /*046a*/ 	.byte	0x3f
	.zero		1


	//   ....[62]....
        /*046c*/ 	.word	0x00001de0
        /*0470*/ 	.word	0x00000004
        /*0474*/ 	.word	0x00000000
        /*0478*/ 	.short	0x0101
        /*047a*/ 	.byte	0x3f
	.zero		1


	//   ....[63]....
        /*047c*/ 	.word	0x00001fd0
        /*0480*/ 	.word	0x00000004
        /*0484*/ 	.word	0x00000000
        /*0488*/ 	.short	0x0101
        /*048a*/ 	.byte	0x3f
	.zero		1


	//   ....[64]....
        /*048c*/ 	.word	0x00006420
        /*0490*/ 	.word	0x00000014
        /*0494*/ 	.word	0x000000e0
        /*0498*/ 	.short	0x010a
        /*049a*/ 	.byte	0x3f
	.zero		1


	//   ....[65]....
        /*049c*/ 	.word	0x000067b0
        /*04a0*/ 	.word	0x00000000
        /*04a4*/ 	.word	0x000001d8
        /*04a8*/ 	.short	0x0101
        /*04aa*/ 	.byte	0x3f
	.zero		1


	//   ....[66]....
        /*04ac*/ 	.word	0x00006ee0
        /*04b0*/ 	.word	0x00000007
        /*04b4*/ 	.word	0x00000000
        /*04b8*/ 	.short	0x010a
        /*04ba*/ 	.byte	0x3f
	.zero		1


	//   ....[67]....
        /*04bc*/ 	.word	0x00006f60
        /*04c0*/ 	.word	0x00000006
        /*04c4*/ 	.word	0x00000000
        /*04c8*/ 	.short	0x010a
        /*04ca*/ 	.byte	0x3f
	.zero		1


	//   ....[68]....
        /*04cc*/ 	.word	0x00006ff0
        /*04d0*/ 	.word	0x00000007
        /*04d4*/ 	.word	0x00000000
        /*04d8*/ 	.short	0x010a
        /*04da*/ 	.byte	0x3f
	.zero		1


	//   ....[69]....
        /*04dc*/ 	.word	0x00007080
        /*04e0*/ 	.word	0x00000006
        /*04e4*/ 	.word	0x00000000
        /*04e8*/ 	.short	0x010a
        /*04ea*/ 	.byte	0x3f
	.zero		1


	//   ....[70]....
        /*04ec*/ 	.word	0x00007110
        /*04f0*/ 	.word	0x00000007
        /*04f4*/ 	.word	0x00000000
        /*04f8*/ 	.short	0x010a
        /*04fa*/ 	.byte	0x3f
	.zero		1


	//   ....[71]....
        /*04fc*/ 	.word	0x000071a0
        /*0500*/ 	.word	0x00000006
        /*0504*/ 	.word	0x00000000
        /*0508*/ 	.short	0x010a
        /*050a*/ 	.byte	0x3f
	.zero		1


	//   ....[72]....
        /*050c*/ 	.word	0x00007230
        /*0510*/ 	.word	0x00000007
        /*0514*/ 	.word	0x00000000
        /*0518*/ 	.short	0x010a
        /*051a*/ 	.byte	0x3f
	.zero		1


	//   ....[73]....
        /*051c*/ 	.word	0x000072c0
        /*0520*/ 	.word	0x00000006
        /*0524*/ 	.word	0x00000000
        /*0528*/ 	.short	0x010a
        /*052a*/ 	.byte	0x3f
	.zero		1


	//   ....[74]....
        /*052c*/ 	.word	0x00007350
        /*0530*/ 	.word	0x00000007
        /*0534*/ 	.word	0x00000000
        /*0538*/ 	.short	0x010a
        /*053a*/ 	.byte	0x3f
	.zero		1


	//   ....[75]....
        /*053c*/ 	.word	0x000073e0
        /*0540*/ 	.word	0x00000006
        /*0544*/ 	.word	0x00000000
        /*0548*/ 	.short	0x010a
        /*054a*/ 	.byte	0x3f
	.zero		1


	//   ....[76]....
        /*054c*/ 	.word	0x00007470
        /*0550*/ 	.word	0x00000007
        /*0554*/ 	.word	0x00000000
        /*0558*/ 	.short	0x010a
        /*055a*/ 	.byte	0x3f
	.zero		1


	//   ....[77]....
        /*055c*/ 	.word	0x00007500
        /*0560*/ 	.word	0x00000006
        /*0564*/ 	.word	0x00000000
        /*0568*/ 	.short	0x010a
        /*056a*/ 	.byte	0x3f
	.zero		1


	//   ....[78]....
        /*056c*/ 	.word	0x00007590
        /*0570*/ 	.word	0x00000007
        /*0574*/ 	.word	0x00000000
        /*0578*/ 	.short	0x010a
        /*057a*/ 	.byte	0x3f
	.zero		1


	//   ....[79]....
        /*057c*/ 	.word	0x00007620
        /*0580*/ 	.word	0x00000006
        /*0584*/ 	.word	0x00000000
        /*0588*/ 	.short	0x010a
        /*058a*/ 	.byte	0x3f
	.zero		1


	//   ....[80]....
        /*058c*/ 	.word	0x000076b0
        /*0590*/ 	.word	0x00000007
        /*0594*/ 	.word	0x00000000
        /*0598*/ 	.short	0x010a
        /*059a*/ 	.byte	0x3f
	.zero		1


	//   ....[81]....
        /*059c*/ 	.word	0x00007740
        /*05a0*/ 	.word	0x00000006
        /*05a4*/ 	.word	0x00000000
        /*05a8*/ 	.short	0x010a
        /*05aa*/ 	.byte	0x3f
	.zero		1


	//   ....[82]....
        /*05ac*/ 	.word	0x000077d0
        /*05b0*/ 	.word	0x00000007
        /*05b4*/ 	.word	0x00000000
        /*05b8*/ 	.short	0x010a
        /*05ba*/ 	.byte	0x3f
	.zero		1


	//   ....[83]....
        /*05bc*/ 	.word	0x00007860
        /*05c0*/ 	.word	0x00000006
        /*05c4*/ 	.word	0x00000000
        /*05c8*/ 	.short	0x010a
        /*05ca*/ 	.byte	0x3f
	.zero		1


	//   ....[84]....
        /*05cc*/ 	.word	0x000078f0
        /*05d0*/ 	.word	0x00000007
        /*05d4*/ 	.word	0x00000000
        /*05d8*/ 	.short	0x010a
        /*05da*/ 	.byte	0x3f
	.zero		1


	//   ....[85]....
        /*05dc*/ 	.word	0x00007980
        /*05e0*/ 	.word	0x00000006
        /*05e4*/ 	.word	0x00000000
        /*05e8*/ 	.short	0x010a
        /*05ea*/ 	.byte	0x3f
	.zero		1


	//   ....[86]....
        /*05ec*/ 	.word	0x00007a10
        /*05f0*/ 	.word	0x00000007
        /*05f4*/ 	.word	0x00000000
        /*05f8*/ 	.short	0x010a
        /*05fa*/ 	.byte	0x3f
	.zero		1


	//   ....[87]....
        /*05fc*/ 	.word	0x00007aa0
        /*0600*/ 	.word	0x00000006
        /*0604*/ 	.word	0x00000000
        /*0608*/ 	.short	0x010a
        /*060a*/ 	.byte	0x3f
	.zero		1


	//   ....[88]....
        /*060c*/ 	.word	0x00007b30
        /*0610*/ 	.word	0x00000007
        /*0614*/ 	.word	0x00000000
        /*0618*/ 	.short	0x010a
        /*061a*/ 	.byte	0x3f
	.zero		1


	//   ....[89]....
        /*061c*/ 	.word	0x00007bc0
        /*0620*/ 	.word	0x00000006
        /*0624*/ 	.word	0x00000000
        /*0628*/ 	.short	0x010a
        /*062a*/ 	.byte	0x3f
	.zero		1


	//   ....[90]....
        /*062c*/ 	.word	0x00007c50
        /*0630*/ 	.word	0x00000007
        /*0634*/ 	.word	0x00000000
        /*0638*/ 	.short	0x010a
        /*063a*/ 	.byte	0x3f
	.zero		1


	//   ....[91]....
        /*063c*/ 	.word	0x00007ce0
        /*0640*/ 	.word	0x00000006
        /*0644*/ 	.word	0x00000000
        /*0648*/ 	.short	0x010a
        /*064a*/ 	.byte	0x3f
	.zero		1


	//   ....[92]....
        /*064c*/ 	.word	0x00007d70
        /*0650*/ 	.word	0x00000007
        /*0654*/ 	.word	0x00000000
        /*0658*/ 	.short	0x010a
        /*065a*/ 	.byte	0x3f
	.zero		1


	//   ....[93]....
        /*065c*/ 	.word	0x00007e00
        /*0660*/ 	.word	0x00000005
        /*0664*/ 	.word	0x00000000
        /*0668*/ 	.short	0x010a
        /*066a*/ 	.byte	0x3f
	.zero		1


	//   ....[94]....
        /*066c*/ 	.word	0x00007e60
        /*0670*/ 	.word	0x00000003
        /*0674*/ 	.word	0x00000000
        /*0678*/ 	.short	0x010a
        /*067a*/ 	.byte	0x3f
	.zero		1


	//   ....[95]....
        /*067c*/ 	.word	0x00007eb0
        /*0680*/ 	.word	0x00000005
        /*0684*/ 	.word	0x00000000
        /*0688*/ 	.short	0x010a
        /*068a*/ 	.byte	0x3f
	.zero		1


	//   ....[96]....
        /*068c*/ 	.word	0x00007f80
        /*0690*/ 	.word	0x00000014
        /*0694*/ 	.word	0x000000e0
        /*0698*/ 	.short	0x010a
        /*069a*/ 	.byte	0x3f
	.zero		1


	//   ....[97]....
        /*069c*/ 	.word	0x00008050
        /*06a0*/ 	.word	0x00000007
        /*06a4*/ 	.word	0x00000000
        /*06a8*/ 	.short	0x010a
        /*06aa*/ 	.byte	0x3f
	.zero		1


	//   ....[98]....
        /*06ac*/ 	.word	0x000080a0
        /*06b0*/ 	.word	0x00000006
        /*06b4*/ 	.word	0x00000000
        /*06b8*/ 	.short	0x010a
        /*06ba*/ 	.byte	0x3f
	.zero		1


	//   ....[99]....
        /*06bc*/ 	.word	0x000080f0
        /*06c0*/ 	.word	0x00000007
        /*06c4*/ 	.word	0x00000000
        /*06c8*/ 	.short	0x010a
        /*06ca*/ 	.byte	0x3f
	.zero		1


	//   ....[100]....
        /*06cc*/ 	.word	0x00008140
        /*06d0*/ 	.word	0x00000006
        /*06d4*/ 	.word	0x00000000
        /*06d8*/ 	.short	0x010a
        /*06da*/ 	.byte	0x3f
	.zero		1


	//   ....[101]....
        /*06dc*/ 	.word	0x00008190
        /*06e0*/ 	.word	0x00000007
        /*06e4*/ 	.word	0x00000000
        /*06e8*/ 	.short	0x010a
        /*06ea*/ 	.byte	0x3f
	.zero		1


	//   ....[102]....
        /*06ec*/ 	.word	0x000081e0
        /*06f0*/ 	.word	0x00000006
        /*06f4*/ 	.word	0x00000000
        /*06f8*/ 	.short	0x010a
        /*06fa*/ 	.byte	0x3f
	.zero		1


	//   ....[103]....
        /*06fc*/ 	.word	0x00008230
        /*0700*/ 	.word	0x00000007
        /*0704*/ 	.word	0x00000000
        /*0708*/ 	.short	0x010a
        /*070a*/ 	.byte	0x3f
	.zero		1


	//   ....[104]....
        /*070c*/ 	.word	0x00008280
        /*0710*/ 	.word	0x00000006
        /*0714*/ 	.word	0x00000000
        /*0718*/ 	.short	0x010a
        /*071a*/ 	.byte	0x3f
	.zero		1


	//   ....[105]....
        /*071c*/ 	.word	0x000082d0
        /*0720*/ 	.word	0x00000007
        /*0724*/ 	.word	0x00000000
        /*0728*/ 	.short	0x010a
        /*072a*/ 	.byte	0x3f
	.zero		1


	//   ....[106]....
        /*072c*/ 	.word	0x00008320
        /*0730*/ 	.word	0x00000006
        /*0734*/ 	.word	0x00000000
        /*0738*/ 	.short	0x010a
        /*073a*/ 	.byte	0x3f
	.zero		1


	//   ....[107]....
        /*073c*/ 	.word	0x00008370
        /*0740*/ 	.word	0x00000007
        /*0744*/ 	.word	0x00000000
        /*0748*/ 	.short	0x010a
        /*074a*/ 	.byte	0x3f
	.zero		1


	//   ....[108]....
        /*074c*/ 	.word	0x000083c0
        /*0750*/ 	.word	0x00000006
        /*0754*/ 	.word	0x00000000
        /*0758*/ 	.short	0x010a
        /*075a*/ 	.byte	0x3f
	.zero		1


	//   ....[109]....
        /*075c*/ 	.word	0x00008410
        /*0760*/ 	.word	0x00000007
        /*0764*/ 	.word	0x00000000
        /*0768*/ 	.short	0x010a
        /*076a*/ 	.byte	0x3f
	.zero		1


	//   ....[110]....
        /*076c*/ 	.word	0x00008460
        /*0770*/ 	.word	0x00000006
        /*0774*/ 	.word	0x00000000
        /*0778*/ 	.short	0x010a
        /*077a*/ 	.byte	0x3f
	.zero		1


	//   ....[111]....
        /*077c*/ 	.word	0x000084b0
        /*0780*/ 	.word	0x00000007
        /*0784*/ 	.word	0x00000000
        /*0788*/ 	.short	0x010a
        /*078a*/ 	.byte	0x3f
	.zero		1


	//   ....[112]....
        /*078c*/ 	.word	0x00008500
        /*0790*/ 	.word	0x00000006
        /*0794*/ 	.word	0x00000000
        /*0798*/ 	.short	0x010a
        /*079a*/ 	.byte	0x3f
	.zero		1


	//   ....[113]....
        /*079c*/ 	.word	0x00008550
        /*07a0*/ 	.word	0x00000007
        /*07a4*/ 	.word	0x00000000
        /*07a8*/ 	.short	0x010a
        /*07aa*/ 	.byte	0x3f
	.zero		1


	//   ....[114]....
        /*07ac*/ 	.word	0x000085a0
        /*07b0*/ 	.word	0x00000006
        /*07b4*/ 	.word	0x00000000
        /*07b8*/ 	.short	0x010a
        /*07ba*/ 	.byte	0x3f
	.zero		1


	//   ....[115]....
        /*07bc*/ 	.word	0x000085f0
        /*07c0*/ 	.word	0x00000007
        /*07c4*/ 	.word	0x00000000
        /*07c8*/ 	.short	0x010a
        /*07ca*/ 	.byte	0x3f
	.zero		1


	//   ....[116]....
        /*07cc*/ 	.word	0x00008640
        /*07d0*/ 	.word	0x00000006
        /*07d4*/ 	.word	0x00000000
        /*07d8*/ 	.short	0x010a
        /*07da*/ 	.byte	0x3f
	.zero		1


	//   ....[117]....
        /*07dc*/ 	.word	0x00008690
        /*07e0*/ 	.word	0x00000007
        /*07e4*/ 	.word	0x00000000
        /*07e8*/ 	.short	0x010a
        /*07ea*/ 	.byte	0x3f
	.zero		1


	//   ....[118]....
        /*07ec*/ 	.word	0x000086e0
        /*07f0*/ 	.word	0x00000006
        /*07f4*/ 	.word	0x00000000
        /*07f8*/ 	.short	0x010a
        /*07fa*/ 	.byte	0x3f
	.zero		1


	//   ....[119]....
        /*07fc*/ 	.word	0x00008730
        /*0800*/ 	.word	0x00000007
        /*0804*/ 	.word	0x00000000
        /*0808*/ 	.short	0x010a
        /*080a*/ 	.byte	0x3f
	.zero		1


	//   ....[120]....
        /*080c*/ 	.word	0x00008780
        /*0810*/ 	.word	0x00000006
        /*0814*/ 	.word	0x00000000
        /*0818*/ 	.short	0x010a
        /*081a*/ 	.byte	0x3f
	.zero		1


	//   ....[121]....
        /*081c*/ 	.word	0x000087d0
        /*0820*/ 	.word	0x00000007
        /*0824*/ 	.word	0x00000000
        /*0828*/ 	.short	0x010a
        /*082a*/ 	.byte	0x3f
	.zero		1


	//   ....[122]....
        /*082c*/ 	.word	0x00008820
        /*0830*/ 	.word	0x00000006
        /*0834*/ 	.word	0x00000000
        /*0838*/ 	.short	0x010a
        /*083a*/ 	.byte	0x3f
	.zero		1


	//   ....[123]....
        /*083c*/ 	.word	0x00008870
        /*0840*/ 	.word	0x00000007
        /*0844*/ 	.word	0x00000000
        /*0848*/ 	.short	0x010a
        /*084a*/ 	.byte	0x3f
	.zero		1


	//----- nvinfo : EIATTR_NUM_MBARRIERS
	.align		4
.L_35:
        /*084c*/ 	.byte	0x03, 0x38
        /*084e*/ 	.short	0x003a


	//----- nvinfo : EIATTR_EXIT_INSTR_OFFSETS
	.align		4
        /*0850*/ 	.byte	0x04, 0x1c
        /*0852*/ 	.short	(.L_37 - .L_36)


	//   ....[0]....
.L_36:
        /*0854*/ 	.word	0x00000d20


	//   ....[1]....
        /*0858*/ 	.word	0x00001540


	//   ....[2]....
        /*085c*/ 	.word	0x00005a60


	//   ....[3]....
        /*0860*/ 	.word	0x00005fc0


	//   ....[4]....
        /*0864*/ 	.word	0x00007e50


	//----- nvinfo : EIATTR_MAX_THREADS
	.align		4
.L_37:
        /*0868*/ 	.byte	0x04, 0x05
        /*086a*/ 	.short	(.L_39 - .L_38)
.L_38:
        /*086c*/ 	.word	0x00000180
        /*0870*/ 	.word	0x00000001
        /*0874*/ 	.word	0x00000001


	//----- nvinfo : EIATTR_CRS_STACK_SIZE
	.align		4
.L_39:
        /*0878*/ 	.byte	0x04, 0x1e
        /*087a*/ 	.short	(.L_41 - .L_40)
.L_40:
        /*087c*/ 	.word	0x00000000


	//----- nvinfo : EIATTR_CBANK_PARAM_SIZE
	.align		4
.L_41:
        /*0880*/ 	.byte	0x03, 0x19
        /*0882*/ 	.short	0x0470


	//----- nvinfo : EIATTR_PARAM_CBANK
	.align		4
        /*0884*/ 	.byte	0x04, 0x0a
        /*0886*/ 	.short	(.L_43 - .L_42)
	.align		4
.L_42:
        /*0888*/ 	.word	index@(.nv.constant0._ZN7cutlass13device_kernelINS_4gemm6kernel13GemmUniversalIN4cute5tupleIJiiiiEEENS1_10collective13CollectiveMmaINS1_34MainloopSm90TmaGmmaWarpSpecializedILi28ENS5_IJNS4_1CILi4EEESB_NSA_ILi1EEEEEENS1_35KernelTmaWarpSpecializedCooperativeEEENS5_IJNSA_ILi128EEESG_NSA_ILi32EEEEEEaNS5_IJlSC_lEEEaSJ_NS4_8TiledMMAINS4_8MMA_AtomIJNS4_4SM904GMMA27MMA_64x128x32_S32S8S8_SS_TNEEEENS4_6LayoutINS5_IJNSA_ILi2EEESC_SC_EEENS5_IJSC_NSA_ILi0EEEST_EEEEENS5_IJNS4_10UnderscoreESW_SW_EEEEENS4_23SM90_TMA_LOAD_MULTICASTENS4_14ComposedLayoutINS4_7SwizzleILi1ELi4ELi3EEENS4_18smem_ptr_flag_bitsILi8EEENSQ_INS5_IJNSA_ILi8EEESH_EEENS5_IJSH_SC_EEEEEEEvNS4_8identityESZ_S19_vS1A_EENS_8epilogue10collective6detail29Sm90TmaWarpSpecializedAdapterINS1D_15DefaultEpilogueIaSJ_SJ_NS1C_6thread17LinearCombinationIaLi1EiiLNS1H_9ScaleType4KindE0ELNS_15FloatRoundStyleE2EaEENS1_15EpilogueDefaultEEEEEvvEEEEvNT_6ParamsE)
        /*088c*/ 	.short	0x0210
        /*088e*/ 	.short	0x0470


	//----- nvinfo : EIATTR_SW_WAR
	.align		4
.L_43:
        /*0890*/ 	.byte	0x04, 0x36
        /*0892*/ 	.short	(.L_45 - .L_44)
.L_44:
        /*0894*/ 	.word	0x00000008
.L_45:


//--------------------- .nv.callgraph             --------------------------
	.section	.nv.callgraph,"",@"SHT_CUDA_CALLGRAPH"
	.align	4
	.sectionentsize	8
	.align		4
        /*0000*/ 	.word	0x00000000
	.align		4
        /*0004*/ 	.word	0xffffffff
	.align		4
        /*0008*/ 	.word	index@(_ZN7cutlass13device_kernelINS_4gemm6kernel13GemmUniversalIN4cute5tupleIJiiiiEEENS1_10collective13CollectiveMmaINS1_34MainloopSm90TmaGmmaWarpSpecializedILi28ENS5_IJNS4_1CILi4EEESB_NSA_ILi1EEEEEENS1_35KernelTmaWarpSpecializedCooperativeEEENS5_IJNSA_ILi128EEESG_NSA_ILi32EEEEEEaNS5_IJlSC_lEEEaSJ_NS4_8TiledMMAINS4_8MMA_AtomIJNS4_4SM904GMMA27MMA_64x128x32_S32S8S8_SS_TNEEEENS4_6LayoutINS5_IJNSA_ILi2EEESC_SC_EEENS5_IJSC_NSA_ILi0EEEST_EEEEENS5_IJNS4_10UnderscoreESW_SW_EEEEENS4_23SM90_TMA_LOAD_MULTICASTENS4_14ComposedLayoutINS4_7SwizzleILi1ELi4ELi3EEENS4_18smem_ptr_flag_bitsILi8EEENSQ_INS5_IJNSA_ILi8EEESH_EEENS5_IJSH_SC_EEEEEEEvNS4_8identityESZ_S19_vS1A_EENS_8epilogue10collective6detail29Sm90TmaWarpSpecializedAdapterINS1D_15DefaultEpilogueIaSJ_SJ_NS1C_6thread17LinearCombinationIaLi1EiiLNS1H_9ScaleType4KindE0ELNS_15FloatRoundStyleE2EaEENS1_15EpilogueDefaultEEEEEvvEEEEvNT_6ParamsE)
	.align		4
        /*000c*/ 	.word	index@(__assertfail)
	.align		4
        /*0010*/ 	.word	0x00000000
	.align		4
        /*0014*/ 	.word	0xfffffffe
	.align		4
        /*0018*/ 	.word	0x00000000
	.align		4
        /*001c*/ 	.word	0xfffffffd
	.align		4
        /*0020*/ 	.word	0x00000000
	.align		4
        /*0024*/ 	.word	0xfffffffc


//--------------------- .nv.constant4             --------------------------
	.section	.nv.constant4,"a",@progbits
	.align	8
	.align		8
.nv.constant4:
        /*0000*/ 	.dword	__assertfail
	.align		8
        /*0008*/ 	.dword	__unnamed_1
	.align		8
        /*0010*/ 	.dword	_ZN40_INTERNAL_9ed18a66_4_k_cu_4d5d83dc_239874cuda3std3__45__cpo5beginE
	.align		8
        /*0018*/ 	.dword	_ZN40_INTERNAL_9ed18a66_4_k_cu_4d5d83dc_239874cuda3std3__45__cpo3endE
	.align		8
        /*0020*/ 	.dword	_ZN40_INTERNAL_9ed18a66_4_k_cu_4d5d83dc_239874cuda3std3__45__cpo6cbeginE
	.align		8
        /*0028*/ 	.dword	_ZN40_INTERNAL_9ed18a66_4_k_cu_4d5d83dc_239874cuda3std3__45__cpo4cendE
	.align		8
        /*0030*/ 	.dword	_ZN40_INTERNAL_9ed18a66_4_k_cu_4d5d83dc_239874cuda3std3__442_GLOBAL__N__9ed18a66_4_k_cu_4d5d83dc_239876ignoreE
	.align		8
        /*0038*/ 	.dword	_ZN40_INTERNAL_9ed18a66_4_k_cu_4d5d83dc_239874cuda3std3__419piecewise_constructE
	.align		8
        /*0040*/ 	.dword	_ZN40_INTERNAL_9ed18a66_4_k_cu_4d5d83dc_239874cuda3std3__48in_placeE
	.align		8
        /*0048*/ 	.dword	_ZN40_INTERNAL_9ed18a66_4_k_cu_4d5d83dc_239874cuda3std6ranges3__45__cpo4swapE
	.align		8
        /*0050*/ 	.dword	_ZN40_INTERNAL_9ed18a66_4_k_cu_4d5d83dc_239874cuda3std6ranges3__45__cpo9iter_moveE
	.align		8
        /*0058*/ 	.dword	_ZN40_INTERNAL_9ed18a66_4_k_cu_4d5d83dc_239874cute7productE
	.align		8
        /*0060*/ 	.dword	_ZN40_INTERNAL_9ed18a66_4_k_cu_4d5d83dc_239874cute1_E
	.align		8
        /*0068*/ 	.dword	$str$22
	.align		8
        /*0070*/ 	.dword	$str$23


//--------------------- .text._ZN7cutlass13device_kernelINS_4gemm6kernel13GemmUniversalIN4cute5tupleIJiiiiEEENS1_10collective13CollectiveMmaINS1_34MainloopSm90TmaGmmaWarpSpecializedILi28ENS5_IJNS4_1CILi4EEESB_NSA_ILi1EEEEEENS1_35KernelTmaWarpSpecializedCooperativeEEENS5_IJNSA_ILi128EEESG_NSA_ILi32EEEEEEaNS5_IJlSC_lEEEaSJ_NS4_8TiledMMAINS4_8MMA_AtomIJNS4_4SM904GMMA27MMA_64x128x32_S32S8S8_SS_TNEEEENS4_6LayoutINS5_IJNSA_ILi2EEESC_SC_EEENS5_IJSC_NSA_ILi0EEEST_EEEEENS5_IJNS4_10UnderscoreESW_SW_EEEEENS4_23SM90_TMA_LOAD_MULTICASTENS4_14ComposedLayoutINS4_7SwizzleILi1ELi4ELi3EEENS4_18smem_ptr_flag_bitsILi8EEENSQ_INS5_IJNSA_ILi8EEESH_EEENS5_IJSH_SC_EEEEEEEvNS4_8identityESZ_S19_vS1A_EENS_8epilogue10collective6detail29Sm90TmaWarpSpecializedAdapterINS1D_15DefaultEpilogueIaSJ_SJ_NS1C_6thread17LinearCombinationIaLi1EiiLNS1H_9ScaleType4KindE0ELNS_15FloatRoundStyleE2EaEENS1_15EpilogueDefaultEEEEEvvEEEEvNT_6ParamsE --------------------------
	.section	.text._ZN7cutlass13device_kernelINS_4gemm6kernel13GemmUniversalIN4cute5tupleIJiiiiEEENS1_10collective13CollectiveMmaINS1_34MainloopSm90TmaGmmaWarpSpecializedILi28ENS5_IJNS4_1CILi4EEESB_NSA_ILi1EEEEEENS1_35KernelTmaWarpSpecializedCooperativeEEENS5_IJNSA_ILi128EEESG_NSA_ILi32EEEEEEaNS5_IJlSC_lEEEaSJ_NS4_8TiledMMAINS4_8MMA_AtomIJNS4_4SM904GMMA27MMA_64x128x32_S32S8S8_SS_TNEEEENS4_6LayoutINS5_IJNSA_ILi2EEESC_SC_EEENS5_IJSC_NSA_ILi0EEEST_EEEEENS5_IJNS4_10UnderscoreESW_SW_EEEEENS4_23SM90_TMA_LOAD_MULTICASTENS4_14ComposedLayoutINS4_7SwizzleILi1ELi4ELi3EEENS4_18smem_ptr_flag_bitsILi8EEENSQ_INS5_IJNSA_ILi8EEESH_EEENS5_IJSH_SC_EEEEEEEvNS4_8identityESZ_S19_vS1A_EENS_8epilogue10collective6detail29Sm90TmaWarpSpecializedAdapterINS1D_15DefaultEpilogueIaSJ_SJ_NS1C_6thread17LinearCombinationIaLi1EiiLNS1H_9ScaleType4KindE0ELNS_15FloatRoundStyleE2EaEENS1_15EpilogueDefaultEEEEEvvEEEEvNT_6ParamsE,"ax",@progbits
	.align	128
.text._ZN7cutlass13device_kernelINS_4gemm6kernel13GemmUniversalIN4cute5tupleIJiiiiEEENS1_10collective13CollectiveMmaINS1_34MainloopSm90TmaGmmaWarpSpecializedILi28ENS5_IJNS4_1CILi4EEESB_NSA_ILi1EEEEEENS1_35KernelTmaWarpSpecializedCooperativeEEENS5_IJNSA_ILi128EEESG_NSA_ILi32EEEEEEaNS5_IJlSC_lEEEaSJ_NS4_8TiledMMAINS4_8MMA_AtomIJNS4_4SM904GMMA27MMA_64x128x32_S32S8S8_SS_TNEEEENS4_6LayoutINS5_IJNSA_ILi2EEESC_SC_EEENS5_IJSC_NSA_ILi0EEEST_EEEEENS5_IJNS4_10UnderscoreESW_SW_EEEEENS4_23SM90_TMA_LOAD_MULTICASTENS4_14ComposedLayoutINS4_7SwizzleILi1ELi4ELi3EEENS4_18smem_ptr_flag_bitsILi8EEENSQ_INS5_IJNSA_ILi8EEESH_EEENS5_IJSH_SC_EEEEEEEvNS4_8identityESZ_S19_vS1A_EENS_8epilogue10collective6detail29Sm90TmaWarpSpecializedAdapterINS1D_15DefaultEpilogueIaSJ_SJ_NS1C_6thread17LinearCombinationIaLi1EiiLNS1H_9ScaleType4KindE0ELNS_15FloatRoundStyleE2EaEENS1_15EpilogueDefaultEEEEEvvEEEEvNT_6ParamsE:
        .type           _ZN7cutlass13device_kernelINS_4gemm6kernel13GemmUniversalIN4cute5tupleIJiiiiEEENS1_10collective13CollectiveMmaINS1_34MainloopSm90TmaGmmaWarpSpecializedILi28ENS5_IJNS4_1CILi4EEESB_NSA_ILi1EEEEEENS1_35KernelTmaWarpSpecializedCooperativeEEENS5_IJNSA_ILi128EEESG_NSA_ILi32EEEEEEaNS5_IJlSC_lEEEaSJ_NS4_8TiledMMAINS4_8MMA_AtomIJNS4_4SM904GMMA27MMA_64x128x32_S32S8S8_SS_TNEEEENS4_6LayoutINS5_IJNSA_ILi2EEESC_SC_EEENS5_IJSC_NSA_ILi0EEEST_EEEEENS5_IJNS4_10UnderscoreESW_SW_EEEEENS4_23SM90_TMA_LOAD_MULTICASTENS4_14ComposedLayoutINS4_7SwizzleILi1ELi4ELi3EEENS4_18smem_ptr_flag_bitsILi8EEENSQ_INS5_IJNSA_ILi8EEESH_EEENS5_IJSH_SC_EEEEEEEvNS4_8identityESZ_S19_vS1A_EENS_8epilogue10collective6detail29Sm90TmaWarpSpecializedAdapterINS1D_15DefaultEpilogueIaSJ_SJ_NS1C_6thread17LinearCombinationIaLi1EiiLNS1H_9ScaleType4KindE0ELNS_15FloatRoundStyleE2EaEENS1_15EpilogueDefaultEEEEEvvEEEEvNT_6ParamsE,@function
        .size           _ZN7cutlass13device_kernelINS_4gemm6kernel13GemmUniversalIN4cute5tupleIJiiiiEEENS1_10collective13CollectiveMmaINS1_34MainloopSm90TmaGmmaWarpSpecializedILi28ENS5_IJNS4_1CILi4EEESB_NSA_ILi1EEEEEENS1_35KernelTmaWarpSpecializedCooperativeEEENS5_IJNSA_ILi128EEESG_NSA_ILi32EEEEEEaNS5_IJlSC_lEEEaSJ_NS4_8TiledMMAINS4_8MMA_AtomIJNS4_4SM904GMMA27MMA_64x128x32_S32S8S8_SS_TNEEEENS4_6LayoutINS5_IJNSA_ILi2EEESC_SC_EEENS5_IJSC_NSA_ILi0EEEST_EEEEENS5_IJNS4_10UnderscoreESW_SW_EEEEENS4_23SM90_TMA_LOAD_MULTICASTENS4_14ComposedLayoutINS4_7SwizzleILi1ELi4ELi3EEENS4_18smem_ptr_flag_bitsILi8EEENSQ_INS5_IJNSA_ILi8EEESH_EEENS5_IJSH_SC_EEEEEEEvNS4_8identityESZ_S19_vS1A_EENS_8epilogue10collective6detail29Sm90TmaWarpSpecializedAdapterINS1D_15DefaultEpilogueIaSJ_SJ_NS1C_6thread17LinearCombinationIaLi1EiiLNS1H_9ScaleType4KindE0ELNS_15FloatRoundStyleE2EaEENS1_15EpilogueDefaultEEEEEvvEEEEvNT_6ParamsE,(.L_x_250 - _ZN7cutlass13device_kernelINS_4gemm6kernel13GemmUniversalIN4cute5tupleIJiiiiEEENS1_10collective13CollectiveMmaINS1_34MainloopSm90TmaGmmaWarpSpecializedILi28ENS5_IJNS4_1CILi4EEESB_NSA_ILi1EEEEEENS1_35KernelTmaWarpSpecializedCooperativeEEENS5_IJNSA_ILi128EEESG_NSA_ILi32EEEEEEaNS5_IJlSC_lEEEaSJ_NS4_8TiledMMAINS4_8MMA_AtomIJNS4_4SM904GMMA27MMA_64x128x32_S32S8S8_SS_TNEEEENS4_6LayoutINS5_IJNSA_ILi2EEESC_SC_EEENS5_IJSC_NSA_ILi0EEEST_EEEEENS5_IJNS4_10UnderscoreESW_SW_EEEEENS4_23SM90_TMA_LOAD_MULTICASTENS4_14ComposedLayoutINS4_7SwizzleILi1ELi4ELi3EEENS4_18smem_ptr_flag_bitsILi8EEENSQ_INS5_IJNSA_ILi8EEESH_EEENS5_IJSH_SC_EEEEEEEvNS4_8identityESZ_S19_vS1A_EENS_8epilogue10collective6detail29Sm90TmaWarpSpecializedAdapterINS1D_15DefaultEpilogueIaSJ_SJ_NS1C_6thread17LinearCombinationIaLi1EiiLNS1H_9ScaleType4KindE0ELNS_15FloatRoundStyleE2EaEENS1_15EpilogueDefaultEEEEEvvEEEEvNT_6ParamsE)
        .other          _ZN7cutlass13device_kernelINS_4gemm6kernel13GemmUniversalIN4cute5tupleIJiiiiEEENS1_10collective13CollectiveMmaINS1_34MainloopSm90TmaGmmaWarpSpecializedILi28ENS5_IJNS4_1CILi4EEESB_NSA_ILi1EEEEEENS1_35KernelTmaWarpSpecializedCooperativeEEENS5_IJNSA_ILi128EEESG_NSA_ILi32EEEEEEaNS5_IJlSC_lEEEaSJ_NS4_8TiledMMAINS4_8MMA_AtomIJNS4_4SM904GMMA27MMA_64x128x32_S32S8S8_SS_TNEEEENS4_6LayoutINS5_IJNSA_ILi2EEESC_SC_EEENS5_IJSC_NSA_ILi0EEEST_EEEEENS5_IJNS4_10UnderscoreESW_SW_EEEEENS4_23SM90_TMA_LOAD_MULTICASTENS4_14ComposedLayoutINS4_7SwizzleILi1ELi4ELi3EEENS4_18smem_ptr_flag_bitsILi8EEENSQ_INS5_IJNSA_ILi8EEESH_EEENS5_IJSH_SC_EEEEEEEvNS4_8identityESZ_S19_vS1A_EENS_8epilogue10collective6detail29Sm90TmaWarpSpecializedAdapterINS1D_15DefaultEpilogueIaSJ_SJ_NS1C_6thread17LinearCombinationIaLi1EiiLNS1H_9ScaleType4KindE0ELNS_15FloatRoundStyleE2EaEENS1_15EpilogueDefaultEEEEEvvEEEEvNT_6ParamsE,@"STO_CUDA_ENTRY STV_DEFAULT"
_ZN7cutlass13device_kernelINS_4gemm6kernel13GemmUniversalIN4cute5tupleIJiiiiEEENS1_10collective13CollectiveMmaINS1_34MainloopSm90TmaGmmaWarpSpecializedILi28ENS5_IJNS4_1CILi4EEESB_NSA_ILi1EEEEEENS1_35KernelTmaWarpSpecializedCooperativeEEENS5_IJNSA_ILi128EEESG_NSA_ILi32EEEEEEaNS5_IJlSC_lEEEaSJ_NS4_8TiledMMAINS4_8MMA_AtomIJNS4_4SM904GMMA27MMA_64x128x32_S32S8S8_SS_TNEEEENS4_6LayoutINS5_IJNSA_ILi2EEESC_SC_EEENS5_IJSC_NSA_ILi0EEEST_EEEEENS5_IJNS4_10UnderscoreESW_SW_EEEEENS4_23SM90_TMA_LOAD_MULTICASTENS4_14ComposedLayoutINS4_7SwizzleILi1ELi4ELi3EEENS4_18smem_ptr_flag_bitsILi8EEENSQ_INS5_IJNSA_ILi8EEESH_EEENS5_IJSH_SC_EEEEEEEvNS4_8identityESZ_S19_vS1A_EENS_8epilogue10collective6detail29Sm90TmaWarpSpecializedAdapterINS1D_15DefaultEpilogueIaSJ_SJ_NS1C_6thread17LinearCombinationIaLi1EiiLNS1H_9ScaleType4KindE0ELNS_15FloatRoundStyleE2EaEENS1_15EpilogueDefaultEEEEEvvEEEEvNT_6ParamsE:
[----:B------:R-:W0:Y:S01]  /*0000*/  LDC R1, c[0x0][0x28] ;  /* 0x00000a00ff017b82 */ /* 0x000e220000000800 */
[----:B------:R-:W1:Y:S01]  /*0010*/  S2R R94, SR_TID.X ;  /* 0x00000000005e7919 */ /* 0x000e620000002100 */
[----:B------:R-:W-:Y:S01]  /*0020*/  ELECT P0, URZ, PT ;  /* 0x00000000003f782f */ /* 0x000fe20003800000 */
[----:B------:R-:W-:Y:S01]  /*0030*/  BSSY B0, `(.L_x_0) ;  /* 0x000000f000007945 */ /* 0x000fe20003800000 */
[--C-:B-1----:R-:W-:Y:S02]  /*0040*/  SHF.R.U32.HI R0, RZ, 0x5, R94.reuse ;  /* 0x00000005ff007819 */ /* 0x102fe4000001165e */
[----:B------:R-:W-:-:S03]  /*0050*/  SHF.R.U32.HI R6, RZ, 0x7, R94 ;  /* 0x00000007ff067819 */ /* 0x000fc6000001165e */
[----:B------:R-:W1:Y:S04]  /*0060*/  SHFL.IDX PT, R2, R0, RZ, 0x1f ;  /* 0x00001fff00027589 */ /* 0x000e6800000e0000 */
[----:B------:R2:W3:Y:S01]  /*0070*/  SHFL.IDX PT, R5, R6, RZ, 0x1f ;  /* 0x00001fff06057589 */ /* 0x0004e200000e0000 */
[----:B-1----:R-:W-:-:S13]  /*0080*/  ISETP.NE.OR P0, PT, R2, RZ, !P0 ;  /* 0x000000ff0200720c */ /* 0x002fda0004705670 */
[----:B0-23--:R-:W-:Y:S05]  /*0090*/  @P0 BRA `(.L_x_1) ;  /* 0x0000000000200947 */ /* 0x00dfea0003800000 */
[----:B------:R-:W-:Y:S02]  /*00a0*/  ULDC.64 UR4, c[0x0][0x198] ;  /* 0x0000660000047ab9 */ /* 0x000fe40000000a00 */
[----:B------:R-:W-:Y:S02]  /*00b0*/  UIADD3 UR6, UP0, UR4, 0xf0, URZ ;  /* 0x000000f004067890 */ /* 0x000fe4000ff1e03f */
[----:B------:R-:W-:Y:S02]  /*00c0*/  UIADD3 UR4, UP1, UR4, 0x1f0, URZ ;  /* 0x000001f004047890 */ /* 0x000fe4000ff3e03f */
[----:B------:R-:W-:Y:S02]  /*00d0*/  UIADD3.X UR7, URZ, UR5, URZ, UP0, !UPT ;  /* 0x000000053f077290 */ /* 0x000fe400087fe43f */
[----:B------:R-:W-:-:S07]  /*00e0*/  UIADD3.X UR5, URZ, UR5, URZ, UP1, !UPT ;  /* 0x000000053f057290 */ /* 0x000fce0008ffe43f */
[----:B------:R0:W-:Y:S02]  /*00f0*/  UTMACCTL.PF [UR6] ;  /* 0x00000000060079b9 */ /* 0x0001e40008040000 */
[----:B------:R0:W-:Y:S02]  /*0100*/  UTMACCTL.PF [UR4] ;  /* 0x00000000040079b9 */ /* 0x0001e40008040000 */
[----:B0-----:R-:W-:Y:S01]  /*0110*/  NOP ;  /* 0x0000000000007918 */ /* 0x001fe20000000000 */
.L_x_1:
[----:B------:R-:W-:Y:S05]  /*0120*/  BSYNC B0 ;  /* 0x0000000000007941 */ /* 0x000fea0003800000 */
.L_x_0:
[----:B------:R-:W0:Y:S01]  /*0130*/  SHFL.IDX PT, R3, R0, RZ, 0x1f ;  /* 0x00001fff00037589 */ /* 0x000e2200000e0000 */
[----:B------:R-:W-:-:S04]  /*0140*/  SHF.R.S32.HI R7, RZ, 0x1f, R94 ;  /* 0x0000001fff077819 */ /* 0x000fc8000001145e */
[----:B------:R-:W-:Y:S02]  /*0150*/  LEA.HI R7, R7, R94, RZ, 0x7 ;  /* 0x0000005e07077211 */ /* 0x000fe400078f38ff */
[----:B0-----:R-:W-:-:S13]  /*0160*/  ISETP.NE.AND P0, PT, R3, RZ, PT ;  /* 0x000000ff0300720c */ /* 0x001fda0003f05270 */
[----:B------:R-:W-:Y:S05]  /*0170*/  @P0 BRA `(.L_x_2) ;  /* 0x0000000400240947 */ /* 0x000fea0003800000 */
[----:B------:R-:W-:Y:S01]  /*0180*/  ELECT P0, URZ, PT ;  /* 0x00000000003f782f */ /* 0x000fe20003800000 */
[----:B------:R-:W-:-:S12]  /*0190*/  BSSY B0, `(.L_x_2) ;  /* 0x0000047000007945 */ /* 0x000fd80003800000 */
[----:B------:R-:W-:Y:S05]  /*01a0*/  @!P0 BRA `(.L_x_3) ;  /* 0x0000000400148947 */ /* 0x000fea0003800000 */
[----:B------:R-:W0:Y:S01]  /*01b0*/  S2UR UR8, SR_CgaCtaId ;  /* 0x00000000000879c3 */ /* 0x000e220000008800 */
[----:B------:R-:W-:Y:S01]  /*01c0*/  UMOV UR4, 0x400 ;  /* 0x0000040000047882 */ /* 0x000fe20000000000 */
[----:B------:R-:W-:Y:S01]  /*01d0*/  UMOV UR5, 0x1 ;  /* 0x0000000100057882 */ /* 0x000fe20000000000 */
[----:B------:R-:W-:Y:S02]  /*01e0*/  UMOV UR6, 0xe ;  /* 0x0000000e00067882 */ /* 0x000fe40000000000 */
[----:B------:R-:W-:-:S04]  /*01f0*/  UIADD3 UR6, -UR6, 0x100000, URZ ;  /* 0x0010000006067890 */ /* 0x000fc8000fffe13f */
[----:B------:R-:W-:Y:S02]  /*0200*/  USHF.L.U32 UR7, UR6, 0xb, URZ ;  /* 0x0000000b06077899 */ /* 0x000fe4000800063f */
[----:B------:R-:W-:Y:S02]  /*0210*/  USHF.L.U32 UR6, UR6, 0x1, URZ ;  /* 0x0000000106067899 */ /* 0x000fe4000800063f */
[----:B0-----:R-:W-:Y:S02]  /*0220*/  ULEA UR8, UR8, UR4, 0x18 ;  /* 0x0000000408087291 */ /* 0x001fe4000f8ec03f */
[----:B------:R-:W-:-:S04]  /*0230*/  UIADD3 UR4, -UR5, 0x100000, URZ ;  /* 0x0010000005047890 */ /* 0x000fc8000fffe13f */
[----:B------:R-:W-:Y:S02]  /*0240*/  USHF.L.U32 UR5, UR4, 0xb, URZ ;  /* 0x0000000b04057899 */ /* 0x000fe4000800063f */
[----:B------:R-:W-:Y:S01]  /*0250*/  USHF.L.U32 UR4, UR4, 0x1, URZ ;  /* 0x0000000104047899 */ /* 0x000fe2000800063f */
[----:B------:R-:W0:Y:S11]  /*0260*/  FENCE.VIEW.ASYNC.S ;  /* 0x00000000000073c6 */ /* 0x000e360000000000 */
[----:B0-----:R0:W1:Y:S01]  /*0270*/  SYNCS.EXCH.64 URZ, [UR8], UR4 ;  /* 0x00000004083f75b2 */ /* 0x0010620008000100 */
[----:B------:R0:W2:Y:S01]  /*0280*/  SYNCS.EXCH.64 URZ, [UR8+0xe0], UR6 ;  /* 0x0000e006083f75b2 */ /* 0x0000a20008000100 */
[----:B------:R0:W3:Y:S01]  /*0290*/  SYNCS.EXCH.64 URZ, [UR8+0x8], UR4 ;  /* 0x00000804083f75b2 */ /* 0x0000e20008000100 */
[----:B------:R0:W4:Y:S01]  /*02a0*/  SYNCS.EXCH.64 URZ, [UR8+0xe8], UR6 ;  /* 0x0000e806083f75b2 */ /* 0x0001220008000100 */
[----:B------:R0:W0:Y:S01]  /*02b0*/  SYNCS.EXCH.64 URZ, [UR8+0x10], UR4 ;  /* 0x00001004083f75b2 */ /* 0x0000220008000100 */
        /* <DEDUP_REMOVED lines=51> */
[----:B-1234-:R-:W-:Y:S01]  /*05f0*/  NOP ;  /* 0x0000000000007918 */ /* 0x01efe20000000000 */
.L_x_3:
[----:B0-----:R-:W-:Y:S05]  /*0600*/  BSYNC B0 ;  /* 0x0000000000007941 */ /* 0x001fea0003800000 */
.L_x_2:
[----:B------:R-:W0:Y:S01]  /*0610*/  S2UR UR8, SR_CTAID.X ;  /* 0x00000000000879c3 */ /* 0x000e220000002500 */
[----:B------:R-:W-:Y:S01]  /*0620*/  LOP3.LUT R7, R7, 0xffffff80, RZ, 0xc0, !PT ;  /* 0xffffff8007077812 */ /* 0x000fe200078ec0ff */
[----:B------:R-:W1:Y:S01]  /*0630*/  SHFL.IDX PT, R0, R0, RZ, 0x1f ;  /* 0x00001fff00007589 */ /* 0x000e6200000e0000 */
[----:B------:R-:W-:Y:S01]  /*0640*/  SHF.R.S32.HI R12, RZ, 0x1f, R3 ;  /* 0x0000001fff0c7819 */ /* 0x000fe20000011403 */
[----:B------:R-:W-:Y:S01]  /*0650*/  ULDC UR4, c[0x0][0x150] ;  /* 0x0000540000047ab9 */ /* 0x000fe20000000800 */
[----:B------:R-:W-:Y:S01]  /*0660*/  ELECT P0, URZ, PT ;  /* 0x00000000003f782f */ /* 0x000fe20003800000 */
[----:B------:R-:W-:Y:S01]  /*0670*/  IMAD.IADD R8, R94, 0x1, -R7 ;  /* 0x000000015e087824 */ /* 0x000fe200078e0a07 */
[----:B------:R-:W2:Y:S01]  /*0680*/  S2R R4, SR_CTAID.Y ;  /* 0x0000000000047919 */ /* 0x000ea20000002600 */
[----:B------:R-:W-:Y:S01]  /*0690*/  LEA.HI R12, R12, R3, RZ, 0x2 ;  /* 0x000000030c0c7211 */ /* 0x000fe200078f10ff */
[----:B------:R-:W3:Y:S01]  /*06a0*/  LDC R11, c[0x0][0x144] ;  /* 0x00005100ff0b7b82 */ /* 0x000ee20000000800 */
[----:B------:R-:W-:Y:S01]  /*06b0*/  NOP ;  /* 0x0000000000007918 */ /* 0x000fe20000000000 */
[----:B------:R-:W-:Y:S01]  /*06c0*/  SHF.R.S32.HI R7, RZ, 0x1f, R8 ;  /* 0x0000001fff077819 */ /* 0x000fe20000011408 */
[----:B------:R-:W-:Y:S01]  /*06d0*/  NOP ;  /* 0x0000000000007918 */ /* 0x000fe20000000000 */
[----:B------:R-:W-:Y:S01]  /*06e0*/  LOP3.LUT R12, R12, 0x3ffffffc, RZ, 0xc0, !PT ;  /* 0x3ffffffc0c0c7812 */ /* 0x000fe200078ec0ff */
[----:B------:R-:W-:Y:S01]  /*06f0*/  IMAD.MOV.U32 R22, RZ, RZ, 0x1 ;  /* 0x00000001ff167424 */ /* 0x000fe200078e00ff */
[----:B------:R-:W-:-:S02]  /*0700*/  LEA.HI R7, R7, R8, RZ, 0x3 ;  /* 0x0000000807077211 */ /* 0x000fc400078f18ff */
[----:B------:R-:W-:Y:S01]  /*0710*/  ISETP.NE.AND P3, PT, R5, RZ, PT ;  /* 0x000000ff0500720c */ /* 0x000fe20003f65270 */
[----:B------:R-:W-:Y:S01]  /*0720*/  IMAD.IADD R3, R3, 0x1, -R12 ;  /* 0x0000000103037824 */ /* 0x000fe200078e0a0c */
[--C-:B------:R-:W-:Y:S01]  /*0730*/  SHF.R.S32.HI R9, RZ, 0x3, R7.reuse ;  /* 0x00000003ff097819 */ /* 0x100fe20000011407 */
[----:B------:R-:W4:Y:S01]  /*0740*/  LDC R12, c[0x0][0x140] ;  /* 0x00005000ff0c7b82 */ /* 0x000f220000000800 */
[----:B------:R-:W-:Y:S02]  /*0750*/  SHF.R.S32.HI R10, RZ, 0x1f, R7 ;  /* 0x0000001fff0a7819 */ /* 0x000fe40000011407 */
[----:B0-----:R-:W-:Y:S02]  /*0760*/  I2FP.F32.U32 R7, UR8 ;  /* 0x0000000800077c45 */ /* 0x001fe40008201000 */
[----:B------:R-:W-:Y:S02]  /*0770*/  LEA.HI R10, R10, R9, RZ, 0x2 ;  /* 0x000000090a0a7211 */ /* 0x000fe400078f10ff */
[----:B-1----:R-:W-:Y:S01]  /*0780*/  ISETP.NE.OR P0, PT, R0, RZ, !P0 ;  /* 0x000000ff0000720c */ /* 0x002fe20004705670 */
[----:B------:R-:W-:Y:S01]  /*0790*/  FMUL R7, R7, UR4 ;  /* 0x0000000407077c20 */ /* 0x000fe20008400000 */
[----:B------:R-:W-:Y:S01]  /*07a0*/  LOP3.LUT R10, R10, 0xfffffffc, RZ, 0xc0, !PT ;  /* 0xfffffffc0a0a7812 */ /* 0x000fe200078ec0ff */
[----:B------:R-:W-:-:S04]  /*07b0*/  ULDC UR4, c[0x0][0x154] ;  /* 0x0000550000047ab9 */ /* 0x000fc80000000800 */
[----:B------:R-:W0:Y:S01]  /*07c0*/  F2I.U32.TRUNC.NTZ R7, R7 ;  /* 0x0000000700077305 */ /* 0x000e22000020f000 */
[----:B------:R-:W-:-:S04]  /*07d0*/  IMAD.IADD R10, R9, 0x1, -R10 ;  /* 0x00000001090a7824 */ /* 0x000fc800078e0a0a */
[----:B------:R-:W-:Y:S01]  /*07e0*/  IMAD R10, R3, 0x4, R10 ;  /* 0x00000004030a7824 */ /* 0x000fe200078e020a */
[----:B------:R-:W-:Y:S01]  /*07f0*/  VOTEU.ALL UP0, P0 ;  /* 0x00000000003f7886 */ /* 0x000fe20000000000 */
[----:B------:R-:W-:Y:S02]  /*0800*/  VOTEU.ALL UP1, P0 ;  /* 0x00000000003f7886 */ /* 0x000fe40000020000 */
[----:B------:R-:W-:Y:S01]  /*0810*/  IMAD.SHL.U32 R19, R10, 0x4, RZ ;  /* 0x000000040a137824 */ /* 0x000fe200078e00ff */
[----:B------:R-:W-:Y:S01]  /*0820*/  SHF.R.S32.HI R3, RZ, 0x1f, R10 ;  /* 0x0000001fff037819 */ /* 0x000fe2000001140a */
[----:B------:R-:W1:Y:S01]  /*0830*/  @!UP0 S2UR UR7, SR_CgaCtaId ;  /* 0x00000000000789c3 */ /* 0x000e620000008800 */
[----:B------:R-:W-:Y:S01]  /*0840*/  @!UP0 UMOV UR6, 0x400 ;  /* 0x0000040000068882 */ /* 0x000fe20000000000 */
[----:B----4-:R-:W-:Y:S01]  /*0850*/  ISETP.EQ.U32.AND P2, PT, R12, 0x1, PT ;  /* 0x000000010c00780c */ /* 0x010fe20003f42070 */
[----:B------:R-:W-:Y:S01]  /*0860*/  VIADD R12, R5, 0xffffffff ;  /* 0xffffffff050c7836 */ /* 0x000fe20000000000 */
[----:B------:R-:W-:Y:S01]  /*0870*/  LEA.HI R0, R3, R10, RZ, 0x2 ;  /* 0x0000000a03007211 */ /* 0x000fe200078f10ff */
[----:B0-----:R-:W-:Y:S01]  /*0880*/  IMAD.MOV R14, RZ, RZ, -R7 ;  /* 0x000000ffff0e7224 */ /* 0x001fe200078e0a07 */
[----:B------:R-:W-:-:S02]  /*0890*/  LOP3.LUT R19, R10, 0xc, R19, 0x78, !PT ;  /* 0x0000000c0a137812 */ /* 0x000fc400078e7813 */
[----:B------:R-:W-:Y:S01]  /*08a0*/  LOP3.LUT R9, R0, 0xfffffffc, RZ, 0xc0, !PT ;  /* 0xfffffffc00097812 */ /* 0x000fe200078ec0ff */
[----:B---3--:R-:W-:Y:S01]  /*08b0*/  IMAD R3, R11, R14, UR8 ;  /* 0x000000080b037e24 */ /* 0x008fe2000f8e020e */
[----:B--2---:R-:W-:Y:S01]  /*08c0*/  I2FP.F32.U32 R11, R4 ;  /* 0x00000004000b7245 */ /* 0x004fe20000201000 */
[----:B------:R-:W0:Y:S01]  /*08d0*/  LDC R7, c[0x0][0x148] ;  /* 0x00005200ff077b82 */ /* 0x000e220000000800 */
[----:B------:R-:W-:Y:S01]  /*08e0*/  ISETP.GE.U32.AND P6, PT, R12, 0x2, PT ;  /* 0x000000020c00780c */ /* 0x000fe20003fc6070 */
[----:B------:R-:W-:Y:S01]  /*08f0*/  IMAD.IADD R0, R10, 0x1, -R9 ;  /* 0x000000010a007824 */ /* 0x000fe200078e0a09 */
[----:B------:R-:W-:Y:S01]  /*0900*/  SHF.R.S32.HI R9, RZ, 0x1f, R2 ;  /* 0x0000001fff097819 */ /* 0x000fe20000011402 */
[----:B------:R-:W-:Y:S01]  /*0910*/  FMUL R11, R11, UR4 ;  /* 0x000000040b0b7c20 */ /* 0x000fe20008400000 */
[----:B------:R-:W-:Y:S02]  /*0920*/  UMOV UR4, 0x20 ;  /* 0x0000002000047882 */ /* 0x000fe40000000000 */
[----:B------:R-:W-:Y:S01]  /*0930*/  ISETP.NE.AND P4, PT, R0, R3, PT ;  /* 0x000000030000720c */ /* 0x000fe20003f85270 */
[----:B------:R-:W-:-:S04]  /*0940*/  @!UP0 UIADD3 UR4, -UR4, 0x100000, URZ ;  /* 0x0010000004048890 */ /* 0x000fc8000fffe13f */
[----:B------:R-:W-:Y:S02]  /*0950*/  @!UP0 USHF.L.U32 UR5, UR4, 0xb, URZ ;  /* 0x0000000b04058899 */ /* 0x000fe4000800063f */
[----:B------:R-:W-:Y:S01]  /*0960*/  @!UP0 USHF.L.U32 UR4, UR4, 0x1, URZ ;  /* 0x0000000104048899 */ /* 0x000fe2000800063f */
[----:B------:R-:W-:Y:S01]  /*0970*/  LEA.HI R9, R9, R2, RZ, 0x2 ;  /* 0x0000000209097211 */ /* 0x000fe200078f10ff */
[----:B------:R-:W2:Y:S03]  /*0980*/  F2I.U32.TRUNC.NTZ R11, R11 ;  /* 0x0000000b000b7305 */ /* 0x000ea6000020f000 */
[----:B------:R-:W-:Y:S01]  /*0990*/  LOP3.LUT R9, R9, 0xfffffffc, RZ, 0xc0, !PT ;  /* 0xfffffffc09097812 */ /* 0x000fe200078ec0ff */
[----:B-1----:R-:W-:Y:S01]  /*09a0*/  @!UP0 ULEA UR6, UR7, UR6, 0x18 ;  /* 0x0000000607068291 */ /* 0x002fe2000f8ec03f */
[----:B------:R-:W-:Y:S01]  /*09b0*/  VOTEU.ALL UP0, P0 ;  /* 0x00000000003f7886 */ /* 0x000fe20000000000 */
[----:B------:R-:W-:-:S02]  /*09c0*/  LOP3.LUT P0, RZ, R8, 0x7, RZ, 0xc0, !PT ;  /* 0x0000000708ff7812 */ /* 0x000fc4000780c0ff */
[----:B------:R-:W-:Y:S01]  /*09d0*/  IMAD.IADD R0, R2, 0x1, -R9 ;  /* 0x0000000102007824 */ /* 0x000fe200078e0a09 */
[----:B------:R-:W-:Y:S02]  /*09e0*/  LOP3.LUT R8, R94, 0x7f, RZ, 0xc0, !PT ;  /* 0x0000007f5e087812 */ /* 0x000fe400078ec0ff */
[----:B------:R-:W-:Y:S02]  /*09f0*/  @P4 SHF.R.S32.HI R2, RZ, 0x1f, R19 ;  /* 0x0000001fff024819 */ /* 0x000fe40000011413 */
[----:B------:R-:W-:Y:S01]  /*0a00*/  ISETP.NE.AND P1, PT, R0, 0x3, PT ;  /* 0x000000030000780c */ /* 0x000fe20003f25270 */
[----:B--2---:R-:W-:Y:S01]  /*0a10*/  IMAD.MOV R24, RZ, RZ, -R11 ;  /* 0x000000ffff187224 */ /* 0x004fe200078e0a0b */
[----:B------:R-:W-:Y:S01]  /*0a20*/  @P4 LEA.HI R2, R2, R19, RZ, 0x2 ;  /* 0x0000001302024211 */ /* 0x000fe200078f10ff */
[----:B------:R-:W1:Y:S02]  /*0a30*/  FENCE.VIEW.ASYNC.S ;  /* 0x00000000000073c6 */ /* 0x000e640000000000 */
[----:B-1----:R1:W2:Y:S01]  /*0a40*/  @!UP0 SYNCS.EXCH.64 URZ, [UR6+0x1d0], UR4 ;  /* 0x0001d004063f85b2 */ /* 0x0022a20008000100 */
[----:B------:R-:W-:Y:S01]  /*0a50*/  ISETP.EQ.OR P1, PT, R0, RZ, !P1 ;  /* 0x000000ff0000720c */ /* 0x000fe20004f22670 */
[----:B0-----:R-:W-:Y:S01]  /*0a60*/  IMAD R9, R7, R24, R4 ;  /* 0x0000001807097224 */ /* 0x001fe200078e0204 */
[----:B------:R-:W-:-:S02]  /*0a70*/  @P4 SHF.R.S32.HI R2, RZ, 0x2, R2 ;  /* 0x00000002ff024819 */ /* 0x000fc40000011402 */
[----:B------:R-:W-:Y:S02]  /*0a80*/  ISETP.LT.U32.AND P0, PT, R19, 0x10, !P0 ;  /* 0x000000101300780c */ /* 0x000fe40004701070 */
[----:B------:R-:W-:Y:S02]  /*0a90*/  @P4 ISETP.NE.AND P5, PT, R2, R9, PT ;  /* 0x000000090200420c */ /* 0x000fe40003fa5270 */
[----:B------:R-:W-:Y:S02]  /*0aa0*/  ISETP.EQ.AND P1, PT, R5, RZ, P1 ;  /* 0x000000ff0500720c */ /* 0x000fe40000f22270 */
[----:B------:R-:W-:Y:S02]  /*0ab0*/  SEL R9, RZ, 0x1, !P0 ;  /* 0x00000001ff097807 */ /* 0x000fe40004000000 */
[----:B------:R-:W-:Y:S02]  /*0ac0*/  @P4 SEL R22, RZ, 0x1, P5 ;  /* 0x00000001ff164807 */ /* 0x000fe40002800000 */
[----:B------:R-:W-:Y:S01]  /*0ad0*/  SEL R18, RZ, 0x1, !P1 ;  /* 0x00000001ff127807 */ /* 0x000fe20004800000 */
[----:B------:R1:W0:Y:S01]  /*0ae0*/  @!UP1 SYNCS.EXCH.64 URZ, [UR6+0x1d8], UR4 ;  /* 0x0001d804063f95b2 */ /* 0x0002220008000100 */
[----:B------:R-:W-:Y:S01]  /*0af0*/  LOP3.LUT R22, R22, R9, RZ, 0xc0, !PT ;  /* 0x0000000916167212 */ /* 0x000fe200078ec0ff */
[----:B------:R-:W-:Y:S01]  /*0b00*/  NOP ;  /* 0x0000000000007918 */ /* 0x000fe20000000000 */
[----:B------:R-:W-:Y:S01]  /*0b10*/  SEL R18, R18, 0x2, P6 ;  /* 0x0000000212127807 */ /* 0x000fe20003000000 */
[----:B-12---:R-:W-:Y:S06]  /*0b20*/  @!P2 BRA `(.L_x_4) ;  /* 0x000000000008a947 */ /* 0x006fec0003800000 */
[----:B0-----:R-:W-:Y:S01]  /*0b30*/  UCGABAR_ARV ;  /* 0x00000000000079c7 */ /* 0x001fe20008000000 */
[----:B------:R-:W-:Y:S05]  /*0b40*/  BRA `(.L_x_5) ;  /* 0x0000000000047947 */ /* 0x000fea0003800000 */
.L_x_4:
[----:B0-----:R-:W-:Y:S01]  /*0b50*/  NOP ;  /* 0x0000000000007918 */ /* 0x001fe20000000000 */
.L_x_5:
[----:B------:R-:W0:Y:S01]  /*0b60*/  LDC R2, c[0x0][0x65c] ;  /* 0x00019700ff027b82 */ /* 0x000e220000000800 */
[----:B------:R-:W-:Y:S02]  /*0b70*/  IMAD.U32 R10, RZ, RZ, UR8 ;  /* 0x00000008ff0a7e24 */ /* 0x000fe4000f8e00ff */
[----:B------:R-:W-:Y:S01]  /*0b80*/  IMAD.MOV.U32 R11, RZ, RZ, RZ ;  /* 0x000000ffff0b7224 */ /* 0x000fe200078e00ff */
[----:B0-----:R-:W-:-:S04]  /*0b90*/  ISETP.NE.AND P1, PT, R2, 0x1, PT ;  /* 0x000000010200780c */ /* 0x001fc80003f25270 */
[----:B------:R-:W-:-:S09]  /*0ba0*/  P2R R5, PR, RZ, 0x2 ;  /* 0x00000002ff057803 */ /* 0x000fd20000000000 */
[----:B------:R-:W0:Y:S01]  /*0bb0*/  @P1 LDC R17, c[0x0][0x10] ;  /* 0x00000400ff111b82 */ /* 0x000e220000000800 */
[----:B------:R-:W-:Y:S02]  /*0bc0*/  @P1 IMAD.MOV.U32 R5, RZ, RZ, RZ ;  /* 0x000000ffff051224 */ /* 0x000fe400078e00ff */
[----:B------:R-:W-:-:S05]  /*0bd0*/  @P1 IMAD.MOV.U32 R13, RZ, RZ, RZ ;  /* 0x000000ffff0d1224 */ /* 0x000fca00078e00ff */
[----:B------:R-:W1:Y:S01]  /*0be0*/  @!P1 LDC R9, c[0x0][0xc] ;  /* 0x00000300ff099b82 */ /* 0x000e620000000800 */
[----:B------:R-:W-:Y:S01]  /*0bf0*/  ULDC UR4, c[0x0][0xc] ;  /* 0x0000030000047ab9 */ /* 0x000fe20000000800 */
[----:B------:R-:W-:Y:S01]  /*0c00*/  ULDC UR5, c[0x0][0x10] ;  /* 0x0000040000057ab9 */ /* 0x000fe20000000800 */
[----:B------:R-:W-:Y:S01]  /*0c10*/  ULDC UR6, c[0x0][0x14] ;  /* 0x0000050000067ab9 */ /* 0x000fe20000000800 */
[----:B------:R-:W-:-:S04]  /*0c20*/  UIMAD.WIDE.U32 UR4, UR4, UR5, URZ ;  /* 0x00000005040472a5 */ /* 0x000fc8000f8e003f */
[----:B------:R-:W-:Y:S02]  /*0c30*/  UIMAD.WIDE.U32 UR36, UR4, UR6, URZ ;  /* 0x00000006042472a5 */ /* 0x000fe4000f8e003f */
[----:B------:R-:W-:-:S04]  /*0c40*/  UIMAD UR42, UR5, UR6, URZ ;  /* 0x00000006052a72a4 */ /* 0x000fc8000f8e023f */
[----:B------:R-:W-:Y:S01]  /*0c50*/  UIADD3 UR42, UR37, UR42, URZ ;  /* 0x0000002a252a7290 */ /* 0x000fe2000fffe03f */
[----:B0-----:R-:W-:-:S04]  /*0c60*/  @P1 IMAD.WIDE.U32 R16, R17, UR8, R4 ;  /* 0x0000000811101c25 */ /* 0x001fc8000f8e0004 */
[----:B------:R-:W-:Y:S02]  /*0c70*/  @P1 IMAD.IADD R17, R17, 0x1, R13 ;  /* 0x0000000111111824 */ /* 0x000fe400078e020d */
[----:B-1----:R-:W-:-:S04]  /*0c80*/  @!P1 IMAD.WIDE.U32 R10, R4, R9, R10 ;  /* 0x00000009040a9225 */ /* 0x002fc800078e000a */
[----:B------:R-:W-:Y:S02]  /*0c90*/  @!P1 IMAD.MOV.U32 R16, RZ, RZ, R10 ;  /* 0x000000ffff109224 */ /* 0x000fe400078e000a */
[----:B------:R-:W-:Y:S01]  /*0ca0*/  @!P1 IMAD.MOV.U32 R17, RZ, RZ, R11 ;  /* 0x000000ffff119224 */ /* 0x000fe200078e000b */
[----:B------:R-:W-:Y:S06]  /*0cb0*/  @!P2 BRA `(.L_x_6) ;  /* 0x00000000000ca947 */ /* 0x000fec0003800000 */
[----:B------:R-:W-:Y:S01]  /*0cc0*/  UCGABAR_WAIT ;  /* 0x0000000000007dc7 */ /* 0x000fe20008000000 */
[----:B------:R-:W-:Y:S01]  /*0cd0*/  CCTL.IVALL ;  /* 0x00000000ff00798f */ /* 0x000fe20002000000 */
[----:B------:R-:W-:Y:S05]  /*0ce0*/  BRA `(.L_x_7) ;  /* 0x0000000000047947 */ /* 0x000fea0003800000 */
.L_x_6:
[----:B------:R-:W-:Y:S06]  /*0cf0*/  BAR.SYNC.DEFER_BLOCKING 0x0 ;  /* 0x0000000000007b1d */ /* 0x000fec0000010000 */
.L_x_7:
[----:B------:R-:W-:Y:S05]  /*0d00*/  @!P3 BRA `(.L_x_8) ;  /* 0x0000004c0058b947 */ /* 0x000fea0003800000 */
[----:B------:R-:W-:-:S13]  /*0d10*/  ISETP.GT.U32.AND P0, PT, R12, 0x1, PT ;  /* 0x000000010c00780c */ /* 0x000fda0003f04070 */
[----:B------:R-:W-:Y:S05]  /*0d20*/  @P0 EXIT ;  /* 0x000000000000094d */ /* 0x000fea0003800000 */
[----:B------:R-:W-:Y:S01]  /*0d30*/  ULDC.64 UR4, c[0x0][0x650] ;  /* 0x0001940000047ab9 */ /* 0x000fe20000000a00 */
[----:B------:R-:W-:Y:S01]  /*0d40*/  PRMT R0, RZ, 0x7610, R0 ;  /* 0x00007610ff007816 */ /* 0x000fe20000000000 */
[----:B------:R-:W-:Y:S01]  /*0d50*/  IMAD.MOV.U32 R99, RZ, RZ, -0x1 ;  /* 0xffffffffff637424 */ /* 0x000fe200078e00ff */
[----:B------:R-:W-:Y:S01]  /*0d60*/  ISETP.GE.U32.AND P0, PT, R16, UR4, PT ;  /* 0x0000000410007c0c */ /* 0x000fe2000bf06070 */
[----:B------:R-:W-:Y:S02]  /*0d70*/  IMAD.MOV.U32 R100, RZ, RZ, -0x1 ;  /* 0xffffffffff647424 */ /* 0x000fe400078e00ff */
[----:B------:R-:W-:Y:S01]  /*0d80*/  IMAD.MOV.U32 R23, RZ, RZ, -0x1 ;  /* 0xffffffffff177424 */ /* 0x000fe200078e00ff */
[----:B------:R-:W-:-:S13]  /*0d90*/  ISETP.GE.U32.AND.EX P0, PT, R17, UR5, PT, P0 ;  /* 0x0000000511007c0c */ /* 0x000fda000bf06100 */
[----:B------:R-:W-:Y:S05]  /*0da0*/  @P0 BRA `(.L_x_9) ;  /* 0x00000004002c0947 */ /* 0x000fea0003800000 */
[----:B------:R-:W0:Y:S01]  /*0db0*/  LDC.64 R26, c[0x0][0x628] ;  /* 0x00018a00ff1a7b82 */ /* 0x000e220000000a00 */
[----:B------:R-:W-:Y:S02]  /*0dc0*/  IMAD.MOV.U32 R10, RZ, RZ, R16 ;  /* 0x000000ffff0a7224 */ /* 0x000fe400078e0010 */
[----:B------:R-:W-:-:S05]  /*0dd0*/  IMAD.MOV.U32 R11, RZ, RZ, R17 ;  /* 0x000000ffff0b7224 */ /* 0x000fca00078e0011 */
[----:B------:R-:W1:Y:S08]  /*0de0*/  LDC R0, c[0x0][0x630] ;  /* 0x00018c00ff007b82 */ /* 0x000e700000000800 */
[----:B------:R-:W2:Y:S01]  /*0df0*/  LDC.64 R28, c[0x0][0x620] ;  /* 0x00018800ff1c7b82 */ /* 0x000ea20000000a00 */
[----:B0-----:R-:W-:-:S04]  /*0e00*/  ISETP.NE.U32.AND P0, PT, R26, RZ, PT ;  /* 0x000000ff1a00720c */ /* 0x001fc80003f05070 */
[----:B------:R-:W-:-:S13]  /*0e10*/  ISETP.NE.AND.EX P0, PT, R27, RZ, PT, P0 ;  /* 0x000000ff1b00720c */ /* 0x000fda0003f05300 */
[----:B-12---:R-:W-:Y:S05]  /*0e20*/  @!P0 BRA `(.L_x_10) ;  /* 0x0000000000288947 */ /* 0x006fea0003800000 */
[----:B------:R-:W0:Y:S02]  /*0e30*/  LDC R9, c[0x0][0x634] ;  /* 0x00018d00ff097b82 */ /* 0x000e240000000800 */
[----:B0-----:R-:W-:-:S05]  /*0e40*/  IADD3 R9, P0, R16, R9, RZ ;  /* 0x0000000910097210 */ /* 0x001fca0007f1e0ff */
[----:B------:R-:W-:-:S04]  /*0e50*/  IMAD.X R21, RZ, RZ, R17, P0 ;  /* 0x000000ffff157224 */ /* 0x000fc800000e0611 */
[----:B------:R-:W-:-:S04]  /*0e60*/  IMAD.WIDE.U32 R10, R21, R26, RZ ;  /* 0x0000001a150a7225 */ /* 0x000fc800078e00ff */
[----:B------:R-:W-:-:S04]  /*0e70*/  IMAD.WIDE.U32 R12, P0, R9, R27, R10 ;  /* 0x0000001b090c7225 */ /* 0x000fc8000780000a */
[----:B------:R-:W-:-:S04]  /*0e80*/  IMAD.WIDE.U32 R10, R9, R26, RZ ;  /* 0x0000001a090a7225 */ /* 0x000fc800078e00ff */
[----:B------:R-:W-:Y:S01]  /*0e90*/  IMAD.X R15, RZ, RZ, RZ, P0 ;  /* 0x000000ffff0f7224 */ /* 0x000fe200000e06ff */
[----:B------:R-:W-:Y:S01]  /*0ea0*/  IADD3 RZ, P0, R11, R12, RZ ;  /* 0x0000000c0bff7210 */ /* 0x000fe20007f1e0ff */
[----:B------:R-:W-:-:S04]  /*0eb0*/  IMAD.MOV.U32 R14, RZ, RZ, R13 ;  /* 0x000000ffff0e7224 */ /* 0x000fc800078e000d */
[----:B------:R-:W-:-:S08]  /*0ec0*/  IMAD.WIDE.U32.X R10, R21, R27, R14, P0 ;  /* 0x0000001b150a7225 */ /* 0x000fd000000e040e */
.L_x_10:
[----:B------:R-:W0:Y:S01]  /*0ed0*/  LDC.64 R30, c[0x0][0x640] ;  /* 0x00019000ff1e7b82 */ /* 0x000e220000000a00 */
[--C-:B------:R-:W-:Y:S01]  /*0ee0*/  SHF.R.U64 R32, R10, R0, R11.reuse ;  /* 0x000000000a207219 */ /* 0x100fe2000000120b */
[----:B------:R-:W-:Y:S01]  /*0ef0*/  IMAD R24, R7, R24, R4 ;  /* 0x0000001807187224 */ /* 0x000fe200078e0204 */
[----:B------:R-:W-:Y:S01]  /*0f00*/  SHF.R.U32.HI R0, RZ, R0, R11 ;  /* 0x00000000ff007219 */ /* 0x000fe2000001160b */
[----:B------:R-:W-:Y:S01]  /*0f10*/  IMAD.MOV.U32 R25, RZ, RZ, 0x1 ;  /* 0x00000001ff197424 */ /* 0x000fe200078e00ff */
[----:B------:R-:W-:-:S03]  /*0f20*/  IADD3 R5, P0, RZ, -R32, RZ ;  /* 0x80000020ff057210 */ /* 0x000fc60007f1e0ff */
[----:B------:R-:W1:Y:S02]  /*0f30*/  LDC R12, c[0x0][0x618] ;  /* 0x00018600ff0c7b82 */ /* 0x000e640000000800 */
[----:B------:R-:W-:Y:S02]  /*0f40*/  IMAD.X R9, RZ, RZ, ~R0, P0 ;  /* 0x000000ffff097224 */ /* 0x000fe400000e0e00 */
[----:B------:R-:W-:-:S04]  /*0f50*/  IMAD.WIDE.U32 R10, R5, R28, R16 ;  /* 0x0000001c050a7225 */ /* 0x000fc800078e0010 */
[----:B------:R-:W2:Y:S01]  /*0f60*/  LDC R20, c[0x0][0x608] ;  /* 0x00018200ff147b82 */ /* 0x000ea20000000800 */
[----:B------:R-:W-:Y:S02]  /*0f70*/  IMAD R0, R9, R28, RZ ;  /* 0x0000001c09007224 */ /* 0x000fe400078e02ff */
[----:B------:R-:W-:Y:S02]  /*0f80*/  IMAD.MOV.U32 R9, RZ, RZ, -0x1 ;  /* 0xffffffffff097424 */ /* 0x000fe400078e00ff */
[----:B------:R-:W-:-:S03]  /*0f90*/  IMAD R5, R5, R29, R0 ;  /* 0x0000001d05057224 */ /* 0x000fc600078e0200 */
[----:B------:R-:W3:Y:S01]  /*0fa0*/  LDC R26, c[0x0][0x658] ;  /* 0x00019600ff1a7b82 */ /* 0x000ee20000000800 */
[----:B------:R-:W-:Y:S01]  /*0fb0*/  IMAD.IADD R5, R11, 0x1, R5 ;  /* 0x000000010b057824 */ /* 0x000fe200078e0205 */
[----:B0-----:R-:W-:-:S04]  /*0fc0*/  ISETP.NE.U32.AND P0, PT, R30, RZ, PT ;  /* 0x000000ff1e00720c */ /* 0x001fc80003f05070 */
[----:B------:R-:W-:Y:S02]  /*0fd0*/  ISETP.NE.AND.EX P0, PT, R31, RZ, PT, P0 ;  /* 0x000000ff1f00720c */ /* 0x000fe40003f05300 */
[----:B------:R-:W0:Y:S01]  /*0fe0*/  LDC R21, c[0x0][0x600] ;  /* 0x00018000ff157b82 */ /* 0x000e220000000800 */
[-CC-:B-1----:R-:W-:Y:S02]  /*0ff0*/  SHF.R.U64 R14, R10, R12.reuse, R5.reuse ;  /* 0x0000000c0a0e7219 */ /* 0x182fe40000001205 */
[----:B------:R-:W-:-:S05]  /*1000*/  SHF.R.U32.HI R5, RZ, R12, R5 ;  /* 0x0000000cff057219 */ /* 0x000fca0000011605 */
[----:B------:R-:W1:Y:S01]  /*1010*/  LDC R23, c[0x0][0x648] ;  /* 0x00019200ff177b82 */ /* 0x000e620000000800 */
[-CC-:B--2---:R-:W-:Y:S02]  /*1020*/  SHF.R.U64 R34, R14, R20.reuse, R5.reuse ;  /* 0x000000140e227219 */ /* 0x184fe40000001205 */
[----:B------:R-:W-:-:S05]  /*1030*/  SHF.R.U32.HI R5, RZ, R20, R5 ;  /* 0x00000014ff057219 */ /* 0x000fca0000011605 */
[----:B------:R-:W2:Y:S01]  /*1040*/  LDC R28, c[0x0][0x638] ;  /* 0x00018e00ff1c7b82 */ /* 0x000ea20000000800 */
[-CC-:B---3--:R-:W-:Y:S02]  /*1050*/  SHF.R.U64 R20, R34, R26.reuse, R5.reuse ;  /* 0x0000001a22147219 */ /* 0x188fe40000001205 */
[-C--:B------:R-:W-:Y:S02]  /*1060*/  SHF.L.U32 R0, R9, R26.reuse, RZ ;  /* 0x0000001a09007219 */ /* 0x080fe400000006ff */
[----:B------:R-:W-:Y:S01]  /*1070*/  SHF.R.U32.HI R5, RZ, R26, R5 ;  /* 0x0000001aff057219 */ /* 0x000fe20000011605 */
[----:B------:R-:W-:Y:S01]  /*1080*/  IMAD.MOV.U32 R4, RZ, RZ, R20 ;  /* 0x000000ffff047224 */ /* 0x000fe200078e0014 */
[----:B------:R-:W-:Y:S01]  /*1090*/  LOP3.LUT R7, RZ, R0, RZ, 0x33, !PT ;  /* 0x00000000ff077212 */ /* 0x000fe200078e33ff */
[----:B------:R-:W3:Y:S01]  /*10a0*/  LDC R27, c[0x0][0x610] ;  /* 0x00018400ff1b7b82 */ /* 0x000ee20000000800 */
[----:B------:R-:W-:Y:S05]  /*10b0*/  @!P0 BRA `(.L_x_11) ;  /* 0x0000000000288947 */ /* 0x000fea0003800000 */
[----:B------:R-:W4:Y:S02]  /*10c0*/  LDC R9, c[0x0][0x64c] ;  /* 0x00019300ff097b82 */ /* 0x000f240000000800 */
[----:B----4-:R-:W-:-:S05]  /*10d0*/  IADD3 R9, P0, R20, R9, RZ ;  /* 0x0000000914097210 */ /* 0x010fca0007f1e0ff */
        /* <DEDUP_REMOVED lines=8> */
.L_x_11:
[----:B-1----:R-:W-:Y:S01]  /*1160*/  SHF.R.U64 R4, R4, R23, R5 ;  /* 0x0000001704047219 */ /* 0x002fe20000001205 */
[----:B0-----:R-:W-:Y:S01]  /*1170*/  VIADD R5, R21, 0xffffffff ;  /* 0xffffffff15057836 */ /* 0x001fe20000000000 */
[----:B------:R-:W-:Y:S01]  /*1180*/  SHF.L.U32 R0, R25, R26, RZ ;  /* 0x0000001a19007219 */ /* 0x000fe200000006ff */
[----:B------:R-:W-:Y:S01]  /*1190*/  IMAD.MOV.U32 R23, RZ, RZ, R32 ;  /* 0x000000ffff177224 */ /* 0x000fe200078e0020 */
[----:B------:R-:W-:Y:S01]  /*11a0*/  LOP3.LUT R7, R34, R7, RZ, 0xc0, !PT ;  /* 0x0000000722077212 */ /* 0x000fe200078ec0ff */
[----:B------:R-:W-:Y:S01]  /*11b0*/  IMAD.MOV R9, RZ, RZ, -R4 ;  /* 0x000000ffff097224 */ /* 0x000fe200078e0a04 */
[----:B------:R-:W-:Y:S02]  /*11c0*/  SEL R3, R3, R24, !P1 ;  /* 0x0000001803037207 */ /* 0x000fe40004800000 */
[----:B------:R-:W-:Y:S01]  /*11d0*/  LOP3.LUT R5, R14, R5, RZ, 0xc0, !PT ;  /* 0x000000050e057212 */ /* 0x000fe200078ec0ff */
[----:B------:R-:W-:Y:S02]  /*11e0*/  IMAD R4, R0, R4, R7 ;  /* 0x0000000400047224 */ /* 0x000fe400078e0207 */
[----:B--2---:R-:W-:-:S02]  /*11f0*/  IMAD R0, R9, R28, R20 ;  /* 0x0000001c09007224 */ /* 0x004fc400078e0214 */
[----:B---3--:R-:W-:Y:S02]  /*1200*/  IMAD R3, R4, R27, R3 ;  /* 0x0000001b04037224 */ /* 0x008fe400078e0203 */
[----:B------:R-:W-:Y:S02]  /*1210*/  IMAD.MOV.U32 R7, RZ, RZ, 0x1 ;  /* 0x00000001ff077424 */ /* 0x000fe400078e00ff */
[----:B------:R-:W-:-:S03]  /*1220*/  IMAD R4, R0, R21, R5 ;  /* 0x0000001500047224 */ /* 0x000fc600078e0205 */
[----:B------:R-:W-:Y:S02]  /*1230*/  PRMT R0, R7, 0x7610, R0 ;  /* 0x0000761007007816 */ /* 0x000fe40000000000 */
[----:B------:R-:W-:Y:S02]  /*1240*/  SEL R100, R4, R3, !P1 ;  /* 0x0000000304647207 */ /* 0x000fe40004800000 */
[----:B------:R-:W-:-:S07]  /*1250*/  SEL R99, R3, R4, !P1 ;  /* 0x0000000403637207 */ /* 0x000fce0004800000 */
.L_x_9:
[----:B------:R-:W-:-:S08]  /*1260*/  NOP ;  /* 0x0000000000007918 */ /* 0x000fd00000000000 */
[----:B------:R-:W0:Y:S02]  /*1270*/  USETMAXREG.TRY_ALLOC.CTAPOOL UP0, 0xe8 ;  /* 0x000000e8000079c8 */ /* 0x000e240008000600 */
[----:B0-----:R-:W-:-:S13]  /*1280*/  PLOP3.LUT P0, PT, PT, PT, UP0, 0x80, 0x0 ;  /* 0x000000000000781c */ /* 0x001fda0003f0f008 */
[----:B------:R-:W-:Y:S05]  /*1290*/  @!P0 BRA `(.L_x_9) ;  /* 0xfffffffc00f08947 */ /* 0x000fea000383ffff */
[----:B------:R-:W-:Y:S01]  /*12a0*/  ULDC.64 UR4, c[0x0][0x598] ;  /* 0x0001660000047ab9 */ /* 0x000fe20000000a00 */
[----:B------:R-:W-:Y:S01]  /*12b0*/  ULDC.64 UR38, c[0x0][0x208] ;  /* 0x0000820000267ab9 */ /* 0x000fe20000000a00 */
[----:B------:R-:W-:-:S04]  /*12c0*/  ISETP.NE.U32.AND P0, PT, RZ, UR4, PT ;  /* 0x00000004ff007c0c */ /* 0x000fc8000bf05070 */
[----:B------:R-:W-:-:S13]  /*12d0*/  ISETP.NE.AND.EX P0, PT, RZ, UR5, PT, P0 ;  /* 0x00000005ff007c0c */ /* 0x000fda000bf05300 */
[----:B------:R-:W-:Y:S05]  /*12e0*/  @!P0 BRA `(.L_x_12) ;  /* 0x00000000001c8947 */ /* 0x000fea0003800000 */
[----:B------:R-:W0:Y:S02]  /*12f0*/  LDC.64 R4, c[0x0][0x598] ;  /* 0x00016600ff047b82 */ /* 0x000e240000000a00 */
[----:B0-----:R-:W2:Y:S02]  /*1300*/  LDG.E.64 R4, desc[UR38][R4.64] ;  /* 0x0000002604047981 */ /* 0x001ea4000c1e1b00 */
[----:B--2---:R-:W-:-:S04]  /*1310*/  ISETP.NE.U32.AND P0, PT, R4, RZ, PT ;  /* 0x000000ff0400720c */ /* 0x004fc80003f05070 */
[----:B------:R-:W-:-:S13]  /*1320*/  ISETP.NE.AND.EX P0, PT, R5, RZ, PT, P0 ;  /* 0x000000ff0500720c */ /* 0x000fda0003f05300 */
[----:B------:R-:W-:Y:S05]  /*1330*/  @!P0 BRA `(.L_x_12) ;  /* 0x0000000000088947 */ /* 0x000fea0003800000 */
[----:B------:R0:W5:Y:S01]  /*1340*/  LD.E R90, desc[UR38][R4.64] ;  /* 0x00000026045a7980 */ /* 0x000162000c101900 */
[----:B------:R-:W-:Y:S05]  /*1350*/  BRA `(.L_x_13) ;  /* 0x0000000000247947 */ /* 0x000fea0003800000 */
.L_x_12:
[----:B------:R-:W-:Y:S02]  /*1360*/  ULDC.64 UR4, c[0x0][0x588] ;  /* 0x0001620000047ab9 */ /* 0x000fe40000000a00 */
[----:B------:R-:W-:-:S04]  /*1370*/  ISETP.NE.U32.AND P0, PT, RZ, UR4, PT ;  /* 0x00000004ff007c0c */ /* 0x000fc8000bf05070 */
[----:B------:R-:W-:-:S13]  /*1380*/  ISETP.NE.AND.EX P0, PT, RZ, UR5, PT, P0 ;  /* 0x00000005ff007c0c */ /* 0x000fda000bf05300 */
[----:B------:R-:W-:Y:S05]  /*1390*/  @!P0 BRA `(.L_x_14) ;  /* 0x00000000000c8947 */ /* 0x000fea0003800000 */
[----:B------:R-:W0:Y:S02]  /*13a0*/  LDC.64 R90, c[0x0][0x588] ;  /* 0x00016200ff5a7b82 */ /* 0x000e240000000a00 */
[----:B0-----:R1:W5:Y:S01]  /*13b0*/  LDG.E R90, desc[UR38][R90.64] ;  /* 0x000000265a5a7981 */ /* 0x001362000c1e1900 */
[----:B------:R-:W-:Y:S05]  /*13c0*/  BRA `(.L_x_13) ;  /* 0x0000000000087947 */ /* 0x000fea0003800000 */
.L_x_14:
[----:B------:R-:W-:Y:S02]  /*13d0*/  ULDC UR4, c[0x0][0x580] ;  /* 0x0001600000047ab9 */ /* 0x000fe40000000800 */
[----:B------:R-:W-:-:S07]  /*13e0*/  IMAD.U32 R90, RZ, RZ, UR4 ;  /* 0x00000004ff5a7e24 */ /* 0x000fce000f8e00ff */
.L_x_13:
[----:B------:R-:W-:Y:S02]  /*13f0*/  ULDC.64 UR4, c[0x0][0x5a0] ;  /* 0x0001680000047ab9 */ /* 0x000fe40000000a00 */
[----:B------:R-:W-:-:S04]  /*1400*/  ISETP.NE.U32.AND P0, PT, RZ, UR4, PT ;  /* 0x00000004ff007c0c */ /* 0x000fc8000bf05070 */
[----:B------:R-:W-:-:S13]  /*1410*/  ISETP.NE.AND.EX P0, PT, RZ, UR5, PT, P0 ;  /* 0x00000005ff007c0c */ /* 0x000fda000bf05300 */
[----:B------:R-:W-:Y:S05]  /*1420*/  @!P0 BRA `(.L_x_15) ;  /* 0x00000000001c8947 */ /* 0x000fea0003800000 */
[----:B0-----:R-:W0:Y:S02]  /*1430*/  LDC.64 R4, c[0x0][0x5a0] ;  /* 0x00016800ff047b82 */ /* 0x001e240000000a00 */
[----:B0-----:R-:W2:Y:S02]  /*1440*/  LDG.E.64 R4, desc[UR38][R4.64] ;  /* 0x0000002604047981 */ /* 0x001ea4000c1e1b00 */
[----:B--2---:R-:W-:-:S04]  /*1450*/  ISETP.NE.U32.AND P0, PT, R4, RZ, PT ;  /* 0x000000ff0400720c */ /* 0x004fc80003f05070 */
[----:B------:R-:W-:-:S13]  /*1460*/  ISETP.NE.AND.EX P0, PT, R5, RZ, PT, P0 ;  /* 0x000000ff0500720c */ /* 0x000fda0003f05300 */
[----:B------:R-:W-:Y:S05]  /*1470*/  @!P0 BRA `(.L_x_15) ;  /* 0x0000000000088947 */ /* 0x000fea0003800000 */
[----:B-1----:R0:W5:Y:S01]  /*1480*/  LD.E R91, desc[UR38][R4.64] ;  /* 0x00000026045b7980 */ /* 0x002162000c101900 */
[----:B------:R-:W-:Y:S05]  /*1490*/  BRA `(.L_x_16) ;  /* 0x0000000000247947 */ /* 0x000fea0003800000 */
.L_x_15:
[----:B------:R-:W-:Y:S02]  /*14a0*/  ULDC.64 UR4, c[0x0][0x590] ;  /* 0x0001640000047ab9 */ /* 0x000fe40000000a00 */
[----:B------:R-:W-:-:S04]  /*14b0*/  ISETP.NE.U32.AND P0, PT, RZ, UR4, PT ;  /* 0x00000004ff007c0c */ /* 0x000fc8000bf05070 */
[----:B------:R-:W-:-:S13]  /*14c0*/  ISETP.NE.AND.EX P0, PT, RZ, UR5, PT, P0 ;  /* 0x00000005ff007c0c */ /* 0x000fda000bf05300 */
[----:B------:R-:W-:Y:S05]  /*14d0*/  @!P0 BRA `(.L_x_17) ;  /* 0x00000000000c8947 */ /* 0x000fea0003800000 */
[----:B0-----:R-:W1:Y:S02]  /*14e0*/  LDC.64 R4, c[0x0][0x590] ;  /* 0x00016400ff047b82 */ /* 0x001e640000000a00 */
[----:B-1----:R1:W5:Y:S01]  /*14f0*/  LDG.E R91, desc[UR38][R4.64] ;  /* 0x00000026045b7981 */ /* 0x002362000c1e1900 */
[----:B------:R-:W-:Y:S05]  /*1500*/  BRA `(.L_x_16) ;  /* 0x0000000000087947 */ /* 0x000fea0003800000 */
.L_x_17:
[----:B------:R-:W-:Y:S02]  /*1510*/  ULDC UR4, c[0x0][0x584] ;  /* 0x0001610000047ab9 */ /* 0x000fe40000000800 */
[----:B-1----:R-:W-:-:S07]  /*1520*/  IMAD.U32 R91, RZ, RZ, UR4 ;  /* 0x00000004ff5b7e24 */ /* 0x002fce000f8e00ff */
.L_x_16:
[----:B------:R-:W-:-:S13]  /*1530*/  LOP3.LUT P0, RZ, R0, 0xff, RZ, 0xc0, !PT ;  /* 0x000000ff00ff7812 */ /* 0x000fda000780c0ff */
[----:B------:R-:W-:Y:S05]  /*1540*/  @!P0 EXIT ;  /* 0x000000000000894d */ /* 0x000fea0003800000 */
[----:B------:R-:W2:Y:S01]  /*1550*/  LDC R93, c[0x0][0x658] ;  /* 0x00019600ff5d7b82 */ /* 0x000ea20000000800 */
[----:B------:R-:W-:Y:S01]  /*1560*/  ULDC.64 UR6, c[0x0][0x288] ;  /* 0x0000a20000067ab9 */ /* 0x000fe20000000a00 */
[----:B------:R-:W-:Y:S01]  /*1570*/  LOP3.LUT R6, R6, 0x1, RZ, 0xc0, !PT ;  /* 0x0000000106067812 */ /* 0x000fe200078ec0ff */
[----:B------:R-:W-:Y:S01]  /*1580*/  UIADD3 UR4, UR7, 0x1f, URZ ;  /* 0x0000001f07047890 */ /* 0x000fe2000fffe03f */
[----:B------:R-:W-:Y:S01]  /*1590*/  SHF.R.U32.HI R0, RZ, 0x2, R94 ;  /* 0x00000002ff007819 */ /* 0x000fe2000001165e */
[----:B------:R-:W-:Y:S01]  /*15a0*/  IMAD.U32 R3, RZ, RZ, UR6 ;  /* 0x00000006ff037e24 */ /* 0x000fe2000f8e00ff */
[----:B------:R-:W-:Y:S01]  /*15b0*/  SHF.R.U32.HI R8, RZ, 0x1, R8 ;  /* 0x00000001ff087819 */ /* 0x000fe20000011608 */
[----:B------:R-:W-:Y:S01]  /*15c0*/  USHF.R.S32.HI UR5, URZ, 0x1f, UR4 ;  /* 0x0000001f3f057899 */ /* 0x000fe20008011404 */
[----:B------:R-:W-:Y:S01]  /*15d0*/  LOP3.LUT R92, R94, 0x3, RZ, 0xc0, !PT ;  /* 0x000000035e5c7812 */ /* 0x000fe200078ec0ff */
[----:B01----:R-:W-:Y:S01]  /*15e0*/  IMAD.SHL.U32 R5, R6, 0x40, RZ ;  /* 0x0000004006057824 */ /* 0x003fe200078e00ff */
[----:B------:R-:W-:Y:S01]  /*15f0*/  LOP3.LUT R0, R0, 0x7, RZ, 0xc0, !PT ;  /* 0x0000000700007812 */ /* 0x000fe200078ec0ff */
[----:B------:R-:W-:Y:S01]  /*1600*/  ULEA.HI UR5, UR5, UR4, URZ, 0x5 ;  /* 0x0000000405057291 */ /* 0x000fe2000f8f283f */
[----:B------:R-:W-:Y:S01]  /*1610*/  LOP3.LUT R89, R8, 0x30, RZ, 0xc0, !PT ;  /* 0x0000003008597812 */ /* 0x000fe200078ec0ff */
[----:B------:R-:W-:Y:S01]  /*1620*/  IMAD R92, R92, -0x2, R3 ;  /* 0xfffffffe5c5c7824 */ /* 0x000fe200078e0203 */
[--C-:B------:R-:W-:Y:S01]  /*1630*/  LOP3.LUT R88, R5, 0x40, R0.reuse, 0xe2, !PT ;  /* 0x0000004005587812 */ /* 0x100fe200078ee200 */
[----:B------:R-:W-:Y:S01]  /*1640*/  USHF.R.S32.HI UR43, URZ, 0x5, UR5 ;  /* 0x000000053f2b7899 */ /* 0x000fe20008011405 */
[-C--:B------:R-:W-:Y:S01]  /*1650*/  IADD3 R3, RZ, -R89.reuse, -R0 ;  /* 0x80000059ff037210 */ /* 0x080fe20007ffe800 */
[----:B------:R-:W-:Y:S01]  /*1660*/  IMAD.MOV.U32 R0, RZ, RZ, -0x1 ;  /* 0xffffffffff007424 */ /* 0x000fe200078e00ff */
[----:B------:R-:W-:Y:S01]  /*1670*/  LOP3.LUT R95, R94, 0x80, RZ, 0xc0, !PT ;  /* 0x000000805e5f7812 */ /* 0x000fe200078ec0ff */
[----:B------:R-:W-:Y:S01]  /*1680*/  UISETP.LT.AND UP0, UPT, UR43, 0x1, UPT ;  /* 0x000000012b00788c */ /* 0x000fe2000bf01270 */
[----:B------:R-:W-:Y:S01]  /*1690*/  IMAD.MOV.U32 R4, RZ, RZ, 0x1 ;  /* 0x00000001ff047424 */ /* 0x000fe200078e00ff */
[----:B------:R-:W-:Y:S01]  /*16a0*/  ULDC UR4, c[0x0][0x284] ;  /* 0x0000a10000047ab9 */ /* 0x000fe20000000800 */
[----:B------:R-:W-:Y:S01]  /*16b0*/  IMAD R3, R6, -0x40, R3 ;  /* 0xffffffc006037824 */ /* 0x000fe200078e0203 */
[----:B------:R-:W-:Y:S01]  /*16c0*/  LOP3.LUT R88, R88, R89, RZ, 0xfc, !PT ;  /* 0x0000005958587212 */ /* 0x000fe200078efcff */
[----:B------:R-:W-:Y:S01]  /*16d0*/  USEL UR44, UR43, 0x1, UP0 ;  /* 0x000000012b2c7887 */ /* 0x000fe20008000000 */
[-C--:B--2---:R-:W-:Y:S01]  /*16e0*/  SHF.L.U32 R0, R0, R93.reuse, RZ ;  /* 0x0000005d00007219 */ /* 0x084fe200000006ff */
[----:B------:R-:W-:Y:S01]  /*16f0*/  IMAD.SHL.U32 R94, R94, 0x2, RZ ;  /* 0x000000025e5e7824 */ /* 0x000fe200078e00ff */
[----:B------:R-:W-:Y:S01]  /*1700*/  SHF.L.U32 R93, R4, R93, RZ ;  /* 0x0000005d045d7219 */ /* 0x000fe200000006ff */
[----:B------:R-:W-:Y:S01]  /*1710*/  VIADD R97, R3, UR4 ;  /* 0x0000000403617c36 */ /* 0x000fe20008000000 */
[----:B------:R-:W-:Y:S01]  /*1720*/  SHF.R.U32.HI R95, RZ, 0x7, R95 ;  /* 0x00000007ff5f7819 */ /* 0x000fe2000001165f */
[----:B------:R-:W-:Y:S01]  /*1730*/  IMAD.MOV.U32 R89, RZ, RZ, RZ ;  /* 0x000000ffff597224 */ /* 0x000fe200078e00ff */
[----:B------:R-:W-:Y:S01]  /*1740*/  LOP3.LUT R96, RZ, R0, RZ, 0x33, !PT ;  /* 0x00000000ff607212 */ /* 0x000fe200078e33ff */
[----:B------:R-:W-:Y:S01]  /*1750*/  UIADD3 UR44, UR43, -UR44, URZ ;  /* 0x8000002c2b2c7290 */ /* 0x000fe2000fffe03f */
[----:B------:R-:W-:Y:S01]  /*1760*/  UMOV UR40, URZ ;  /* 0x0000003f00287c82 */ /* 0x000fe20008000000 */
[----:B------:R-:W-:-:S10]  /*1770*/  UMOV UR41, URZ ;  /* 0x0000003f00297c82 */ /* 0x000fd40008000000 */
.L_x_167:
[----:B0-----:R-:W0:Y:S01]  /*1780*/  SHFL.IDX PT, R0, R95, RZ, 0x1f ;  /* 0x00001fff5f007589 */ /* 0x001e2200000e0000 */
[----:B-1----:R-:W1:Y:S01]  /*1790*/  S2UR UR7, SR_CgaCtaId ;  /* 0x00000000000779c3 */ /* 0x002e620000008800 */
[----:B------:R-:W-:Y:S01]  /*17a0*/  UMOV UR6, 0x400 ;  /* 0x0000040000067882 */ /* 0x000fe20000000000 */
[----:B0-----:R-:W-:Y:S01]  /*17b0*/  R2UR UR4, R0 ;  /* 0x00000000000472ca */ /* 0x001fe200000e0000 */
[----:B-1----:R-:W-:-:S12]  /*17c0*/  ULEA UR6, UR7, UR6, 0x18 ;  /* 0x0000000607067291 */ /* 0x002fd8000f8ec03f */
[----:B------:R-:W-:-:S04]  /*17d0*/  ULEA.HI UR5, UR4, UR4, URZ, 0x1 ;  /* 0x0000000404057291 */ /* 0x000fc8000f8f083f */
[----:B------:R-:W-:-:S04]  /*17e0*/  ULOP3.LUT UR5, UR5, 0x1ffffe, URZ, 0xc0, !UPT ;  /* 0x001ffffe05057892 */ /* 0x000fc8000f8ec03f */
[----:B------:R-:W-:-:S03]  /*17f0*/  UIADD3 UR5, UR4, -UR5, URZ ;  /* 0x8000000504057290 */ /* 0x000fc6000fffe03f */
[----:B------:R-:W-:Y:S01]  /*1800*/  ULDC UR4, c[0x0][0x28c] ;  /* 0x0000a30000047ab9 */ /* 0x000fe20000000800 */
[----:B------:R-:W-:Y:S01]  /*1810*/  ULEA UR5, UR5, UR6, 0xb ;  /* 0x0000000605057291 */ /* 0x000fe2000f8e583f */
[----:B------:R-:W-:-:S03]  /*1820*/  ISETP.LT.AND P0, PT, RZ, UR4, PT ;  /* 0x00000004ff007c0c */ /* 0x000fc6000bf01270 */
[----:B------:R-:W-:-:S04]  /*1830*/  UIADD3 UR5, UR5, 0x280, URZ ;  /* 0x0000028005057890 */ /* 0x000fc8000fffe03f */
[----:B------:R-:W-:-:S04]  /*1840*/  USHF.R.U32.HI UR5, URZ, 0x4, UR5 ;  /* 0x000000043f057899 */ /* 0x000fc80008011605 */
[----:B------:R-:W-:-:S04]  /*1850*/  ULOP3.LUT UR5, UR5, 0x3fff, URZ, 0xc0, !UPT ;  /* 0x00003fff05057892 */ /* 0x000fc8000f8ec03f */
[----:B------:R-:W-:Y:S01]  /*1860*/  ULOP3.LUT UR45, UR5, 0x10000, URZ, 0xfc, !UPT ;  /* 0x00010000052d7892 */ /* 0x000fe2000f8efc3f */
[----:B----4-:R-:W-:Y:S11]  /*1870*/  @P0 BRA `(.L_x_18) ;  /* 0x0000000000400947 */ /* 0x010ff60003800000 */
[----:B------:R-:W-:Y:S01]  /*1880*/  MOV R0, 0x0 ;  /* 0x0000000000007802 */ /* 0x000fe20000000f00 */
[----:B------:R-:W-:Y:S01]  /*1890*/  ULDC.64 UR4, c[0x4][0x68] ;  /* 0x01001a0000047ab9 */ /* 0x000fe20000000a00 */
[----:B------:R-:W-:Y:S01]  /*18a0*/  ULDC.64 UR6, c[0x4][0x8] ;  /* 0x0100020000067ab9 */ /* 0x000fe20000000a00 */
[----:B------:R-:W-:Y:S01]  /*18b0*/  IMAD.U32 R4, RZ, RZ, UR4 ;  /* 0x00000004ff047e24 */ /* 0x000fe2000f8e00ff */
[----:B------:R0:W1:Y:S01]  /*18c0*/  LDC.64 R14, c[0x4][R0] ;  /* 0x01000000000e7b82 */ /* 0x0000620000000a00 */
[----:B------:R-:W-:Y:S01]  /*18d0*/  IMAD.U32 R5, RZ, RZ, UR5 ;  /* 0x00000005ff057e24 */ /* 0x000fe2000f8e00ff */
[----:B------:R-:W-:Y:S01]  /*18e0*/  ULDC.64 UR4, c[0x4][0x70] ;  /* 0x01001c0000047ab9 */ /* 0x000fe20000000a00 */
[----:B------:R-:W-:Y:S02]  /*18f0*/  IMAD.U32 R10, RZ, RZ, UR6 ;  /* 0x00000006ff0a7e24 */ /* 0x000fe4000f8e00ff */
[----:B------:R-:W-:Y:S02]  /*1900*/  IMAD.U32 R6, RZ, RZ, UR4 ;  /* 0x00000004ff067e24 */ /* 0x000fe4000f8e00ff */
[----:B------:R-:W-:-:S02]  /*1910*/  IMAD.U32 R7, RZ, RZ, UR5 ;  /* 0x00000005ff077e24 */ /* 0x000fc4000f8e00ff */
[----:B------:R-:W-:Y:S02]  /*1920*/  IMAD.U32 R11, RZ, RZ, UR7 ;  /* 0x00000007ff0b7e24 */ /* 0x000fe4000f8e00ff */
[----:B------:R-:W-:Y:S02]  /*1930*/  IMAD.MOV.U32 R8, RZ, RZ, 0x1e1 ;  /* 0x000001e1ff087424 */ /* 0x000fe400078e00ff */
[----:B------:R-:W-:Y:S02]  /*1940*/  IMAD.MOV.U32 R12, RZ, RZ, 0x1 ;  /* 0x00000001ff0c7424 */ /* 0x000fe400078e00ff */
[----:B0-----:R-:W-:-:S07]  /*1950*/  IMAD.MOV.U32 R13, RZ, RZ, RZ ;  /* 0x000000ffff0d7224 */ /* 0x001fce00078e00ff */
[----:B------:R-:W-:-:S07]  /*1960*/  LEPC R20, `(.L_x_18) ;  /* 0x000000001014794e */ /* 0x000fce0000000000 */
[----:B-1---5:R-:W-:Y:S05]  /*1970*/  CALL.ABS.NOINC R14 ;  /* 0x000000000e007343 */ /* 0x022fea0003c00000 */
.L_x_18:
[----:B------:R-:W-:-:S04]  /*1980*/  LOP3.LUT R0, R18, 0x1, RZ, 0xfc, !PT ;  /* 0x0000000112007812 */ /* 0x000fc800078efcff */
[----:B------:R-:W-:-:S13]  /*1990*/  ISETP.NE.AND P0, PT, R0, 0x3, PT ;  /* 0x000000030000780c */ /* 0x000fda0003f05270 */
[----:B------:R-:W-:Y:S05]  /*19a0*/  @!P0 BRA `(.L_x_19) ;  /* 0x0000000000048947 */ /* 0x000fea0003800000 */
[----:B------:R-:W-:Y:S01]  /*19b0*/  BPT.TRAP 0x1 ;  /* 0x000000040000795c */ /* 0x000fe20000300000 */
.L_x_19:
[----:B------:R-:W0:Y:S01]  /*19c0*/  S2UR UR5, SR_CgaCtaId ;  /* 0x00000000000579c3 */ /* 0x000e220000008800 */
[----:B------:R-:W-:Y:S01]  /*19d0*/  UMOV UR4, 0x400 ;  /* 0x0000040000047882 */ /* 0x000fe20000000000 */
[----:B------:R-:W-:Y:S02]  /*19e0*/  IMAD.U32 R0, RZ, RZ, UR40 ;  /* 0x00000028ff007e24 */ /* 0x000fe4000f8e00ff */
[----:B------:R-:W-:-:S03]  /*19f0*/  IMAD.U32 R3, RZ, RZ, UR41 ;  /* 0x00000029ff037e24 */ /* 0x000fc6000f8e00ff */
[----:B------:R-:W-:Y:S01]  /*1a00*/  SHF.L.U32 R0, R0, 0x1f, RZ ;  /* 0x0000001f00007819 */ /* 0x000fe200000006ff */
[----:B0-----:R-:W-:-:S06]  /*1a10*/  ULEA UR4, UR5, UR4, 0x18 ;  /* 0x0000000405047291 */ /* 0x001fcc000f8ec03f */
[----:B------:R-:W-:-:S04]  /*1a20*/  IMAD.U32 R6, RZ, RZ, UR4 ;  /* 0x00000004ff067e24 */ /* 0x000fc8000f8e00ff */
[----:B------:R-:W-:-:S04]  /*1a30*/  IMAD R3, R3, 0x8, R6 ;  /* 0x0000000803037824 */ /* 0x000fc800078e0206 */
[----:B------:R0:W1:Y:S01]  /*1a40*/  SYNCS.PHASECHK.TRANS64.TRYWAIT P1, [R3+URZ], R0 ;  /* 0x00000000030075a7 */ /* 0x000062000802017f */
[----:B------:R-:W-:Y:S05]  /*1a50*/  @!P0 BRA `(.L_x_20) ;  /* 0x0000000000048947 */ /* 0x000fea0003800000 */
[----:B------:R-:W-:Y:S01]  /*1a60*/  BPT.TRAP 0x1 ;  /* 0x000000040000795c */ /* 0x000fe20000300000 */
.L_x_20:
[----:B------:R-:W-:-:S05]  /*1a70*/  IMAD.U32 R4, RZ, RZ, UR44 ;  /* 0x0000002cff047e24 */ /* 0x000fca000f8e00ff */
[----:B------:R-:W-:Y:S01]  /*1a80*/  ISETP.GE.AND P2, PT, R4, 0x1, PT ;  /* 0x000000010400780c */ /* 0x000fe20003f46270 */
[----:B-1----:R-:W-:-:S12]  /*1a90*/  @P1 BRA `(.L_x_21) ;  /* 0x0000000000081947 */ /* 0x002fd80003800000 */
[----:B------:R-:W1:Y:S02]  /*1aa0*/  SYNCS.PHASECHK.TRANS64.TRYWAIT P1, [R3+URZ], R0 ;  /* 0x00000000030075a7 */ /* 0x000e64000802017f */
[----:B-1----:R-:W-:Y:S05]  /*1ab0*/  @!P1 BRA `(.L_x_22) ;  /* 0x0000006000e89947 */ /* 0x002fea0003800000 */
.L_x_21:
[----:B------:R-:W-:Y:S05]  /*1ac0*/  WARPSYNC.ALL ;  /* 0x0000000000007948 */ /* 0x000fea0003800000 */
[----:B------:R-:W-:Y:S01]  /*1ad0*/  R2UR UR4, R6 ;  /* 0x00000000060472ca */ /* 0x000fe200000e0000 */
[----:B------:R-:W-:Y:S01]  /*1ae0*/  WARPGROUP.ARRIVE ;  /* 0x00000000000079c5 */ /* 0x000fe20000000000 */
[----:B------:R-:W-:Y:S01]  /*1af0*/  UMOV UR5, 0xc0000010 ;  /* 0xc000001000057882 */ /* 0x000fe20000000000 */
[----:B------:R-:W-:-:S10]  /*1b00*/  UMOV UR7, 0xc0000010 ;  /* 0xc000001000077882 */ /* 0x000fd40000000000 */
[----:B------:R-:W-:-:S04]  /*1b10*/  UIADD3 UR4, UR4, 0x1c280, URZ ;  /* 0x0001c28004047890 */ /* 0x000fc8000fffe03f */
[----:B------:R-:W-:-:S04]  /*1b20*/  USHF.R.U32.HI UR4, URZ, 0x4, UR4 ;  /* 0x000000043f047899 */ /* 0x000fc80008011604 */
[----:B------:R-:W-:-:S04]  /*1b30*/  ULOP3.LUT UR4, UR4, 0x3fff, URZ, 0xc0, !UPT ;  /* 0x00003fff04047892 */ /* 0x000fc8000f8ec03f */
[----:B------:R-:W-:Y:S02]  /*1b40*/  ULOP3.LUT UR9, UR4, 0x10000, URZ, 0xfc, !UPT ;  /* 0x0001000004097892 */ /* 0x000fe4000f8efc3f */
[----:B------:R-:W-:Y:S02]  /*1b50*/  ULEA UR4, UR41, UR45, 0x8 ;  /* 0x0000002d29047291 */ /* 0x000fe4000f8e403f */
[----:B------:R-:W-:-:S09]  /*1b60*/  ULEA UR6, UR41, UR9, 0x8 ;  /* 0x0000000929067291 */ /* 0x000fd2000f8e403f */
[----:B------:R-:W-:Y:S03]  /*1b70*/  IGMMA.64x128x32.S8.S8 R24, gdesc[UR4], RZ, !UPT, gsb0 ;  /* 0x03600000041879f1 */ /* 0x000fe6000c0410ff */
[----:B------:R-:W-:Y:S02]  /*1b80*/  WARPGROUP.DEPBAR.LE gsb0, 0x0 ;  /* 0x00008000000079c5 */ /* 0x000fe40000010000 */
[----:B------:R-:W-:Y:S05]  /*1b90*/  @!P2 BRA `(.L_x_23) ;  /* 0x0000000000cca947 */ /* 0x000fea0003800000 */
[----:B------:R-:W-:Y:S01]  /*1ba0*/  UIADD3 UR4, UR41, 0x1, URZ ;  /* 0x0000000129047890 */ /* 0x000fe2000fffe03f */
[----:B01----:R-:W-:Y:S02]  /*1bb0*/  IMAD.U32 R0, RZ, RZ, UR44 ;  /* 0x0000002cff007e24 */ /* 0x003fe4000f8e00ff */
[----:B------:R-:W-:Y:S01]  /*1bc0*/  IMAD.U32 R3, RZ, RZ, UR41 ;  /* 0x00000029ff037e24 */ /* 0x000fe2000f8e00ff */
[----:B------:R-:W-:-:S04]  /*1bd0*/  UISETP.NE.AND UP0, UPT, UR4, 0x1c, UPT ;  /* 0x0000001c0400788c */ /* 0x000fc8000bf05270 */
[----:B------:R-:W-:Y:S02]  /*1be0*/  USEL UR5, URZ, 0x1, UP0 ;  /* 0x000000013f057887 */ /* 0x000fe40008000000 */
[----:B------:R-:W-:Y:S02]  /*1bf0*/  USEL UR8, UR4, URZ, UP0 ;  /* 0x0000003f04087287 */ /* 0x000fe40008000000 */
[----:B------:R-:W-:-:S06]  /*1c00*/  ULOP3.LUT UR5, UR40, UR5, URZ, 0x3c, !UPT ;  /* 0x0000000528057292 */ /* 0x000fcc000f8e3c3f */
[----:B------:R-:W-:-:S07]  /*1c10*/  IMAD.U32 R7, RZ, RZ, UR5 ;  /* 0x00000005ff077e24 */ /* 0x000fce000f8e00ff */
.L_x_30:
[----:B------:R-:W-:Y:S05]  /*1c20*/  @!P0 BRA `(.L_x_24) ;  /* 0x0000000000048947 */ /* 0x000fea0003800000 */
[----:B------:R-:W-:Y:S01]  /*1c30*/  BPT.TRAP 0x1 ;  /* 0x000000040000795c */ /* 0x000fe20000300000 */
.L_x_24:
[----:B------:R-:W0:Y:S01]  /*1c40*/  S2UR UR5, SR_CgaCtaId ;  /* 0x00000000000579c3 */ /* 0x000e220000008800 */
[----:B------:R-:W-:Y:S01]  /*1c50*/  UMOV UR4, 0x400 ;  /* 0x0000040000047882 */ /* 0x000fe20000000000 */
[----:B------:R-:W-:Y:S01]  /*1c60*/  IMAD.U32 R5, RZ, RZ, UR8 ;  /* 0x00000008ff057e24 */ /* 0x000fe2000f8e00ff */
[----:B------:R-:W-:Y:S01]  /*1c70*/  SHF.L.U32 R4, R7, 0x1f, RZ ;  /* 0x0000001f07047819 */ /* 0x000fe200000006ff */
[----:B0-----:R-:W-:-:S06]  /*1c80*/  ULEA UR4, UR5, UR4, 0x18 ;  /* 0x0000000405047291 */ /* 0x001fcc000f8ec03f */
[----:B------:R-:W-:-:S04]  /*1c90*/  IMAD.U32 R6, RZ, RZ, UR4 ;  /* 0x00000004ff067e24 */ /* 0x000fc8000f8e00ff */
[----:B------:R-:W-:-:S04]  /*1ca0*/  IMAD R5, R5, 0x8, R6 ;  /* 0x0000000805057824 */ /* 0x000fc800078e0206 */
[----:B------:R0:W1:Y:S01]  /*1cb0*/  SYNCS.PHASECHK.TRANS64.TRYWAIT P1, [R5+URZ], R4 ;  /* 0x00000004050075a7 */ /* 0x000062000802017f */
[----:B------:R-:W-:Y:S05]  /*1cc0*/  @!P0 BRA `(.L_x_25) ;  /* 0x0000000000048947 */ /* 0x000fea0003800000 */
[----:B------:R-:W-:Y:S01]  /*1cd0*/  BPT.TRAP 0x1 ;  /* 0x000000040000795c */ /* 0x000fe20000300000 */
.L_x_25:
[----:B-1----:R-:W-:Y:S05]  /*1ce0*/  @P1 BRA `(.L_x_26) ;  /* 0x0000000000081947 */ /* 0x002fea0003800000 */
[----:B------:R-:W1:Y:S02]  /*1cf0*/  SYNCS.PHASECHK.TRANS64.TRYWAIT P1, [R5+URZ], R4 ;  /* 0x00000004050075a7 */ /* 0x000e64000802017f */
[----:B-1----:R-:W-:Y:S05]  /*1d00*/  @!P1 BRA `(.L_x_27) ;  /* 0x0000006000689947 */ /* 0x002fea0003800000 */
.L_x_26:
[----:B------:R-:W-:Y:S01]  /*1d10*/  ULEA UR4, UR8, UR45, 0x8 ;  /* 0x0000002d08047291 */ /* 0x000fe2000f8e403f */
[----:B------:R-:W-:Y:S01]  /*1d20*/  WARPGROUP.ARRIVE ;  /* 0x00000000000079c5 */ /* 0x000fe20000000000 */
[----:B------:R-:W-:Y:S01]  /*1d30*/  ULEA UR6, UR8, UR9, 0x8 ;  /* 0x0000000908067291 */ /* 0x000fe2000f8e403f */
[----:B------:R-:W-:Y:S01]  /*1d40*/  UMOV UR5, 0xc0000010 ;  /* 0xc000001000057882 */ /* 0x000fe20000000000 */
[----:B------:R-:W-:-:S07]  /*1d50*/  UMOV UR7, 0xc0000010 ;  /* 0xc000001000077882 */ /* 0x000fce0000000000 */
[----:B------:R-:W-:Y:S03]  /*1d60*/  IGMMA.64x128x32.S8.S8 R24, gdesc[UR4], R24, gsb0 ;  /* 0x03600000041879f1 */ /* 0x000fe60008041018 */
[----:B------:R-:W-:Y:S02]  /*1d70*/  WARPGROUP.DEPBAR.LE gsb0, 0x0 ;  /* 0x00008000000079c5 */ /* 0x000fe40000010000 */
[----:B------:R-:W-:Y:S05]  /*1d80*/  @!P0 BRA `(.L_x_28) ;  /* 0x0000000000048947 */ /* 0x000fea0003800000 */
[----:B------:R-:W-:Y:S01]  /*1d90*/  BPT.TRAP 0x1 ;  /* 0x000000040000795c */ /* 0x000fe20000300000 */
.L_x_28:
[----:B------:R-:W-:-:S13]  /*1da0*/  ISETP.NE.AND P1, PT, R22, RZ, PT ;  /* 0x000000ff1600720c */ /* 0x000fda0003f25270 */
[----:B01----:R-:W-:-:S04]  /*1db0*/  @P1 IMAD R4, R3, 0x8, R6 ;  /* 0x0000000803041824 */ /* 0x003fc800078e0206 */
[----:B------:R-:W-:-:S05]  /*1dc0*/  @P1 VIADD R4, R4, 0xe0 ;  /* 0x000000e004041836 */ /* 0x000fca0000000000 */
[----:B------:R-:W-:-:S04]  /*1dd0*/  @P1 PRMT R4, R19, 0x654, R4 ;  /* 0x0000065413041816 */ /* 0x000fc80000000004 */
[----:B------:R0:W-:Y:S01]  /*1de0*/  @P1 SYNCS.ARRIVE.TRANS64.RED.A1T0 RZ, [R4+URZ], RZ ;  /* 0x000000ff04ff19a7 */ /* 0x0001e2000810043f */
[----:B------:R-:W-:-:S13]  /*1df0*/  ISETP.GT.U32.AND P1, PT, R18, 0x1, PT ;  /* 0x000000011200780c */ /* 0x000fda0003f24070 */
[----:B0-----:R-:W-:Y:S05]  /*1e00*/  @P1 BRA `(.L_x_29) ;  /* 0x0000000000041947 */ /* 0x001fea0003800000 */
[----:B------:R-:W-:Y:S01]  /*1e10*/  BPT.TRAP 0x1 ;  /* 0x000000040000795c */ /* 0x000fe20000300000 */
.L_x_29:
[----:B------:R-:W-:Y:S01]  /*1e20*/  UIADD3 UR8, UR8, 0x1, URZ ;  /* 0x0000000108087890 */ /* 0x000fe2000fffe03f */
[C---:B------:R-:W-:Y:S01]  /*1e30*/  ISETP.GT.AND P2, PT, R0.reuse, 0x1, PT ;  /* 0x000000010000780c */ /* 0x040fe20003f44270 */
[----:B------:R-:W-:Y:S02]  /*1e40*/  VIADD R3, R3, 0x1 ;  /* 0x0000000103037836 */ /* 0x000fe40000000000 */
[----:B------:R-:W-:Y:S01]  /*1e50*/  UISETP.NE.AND UP0, UPT, UR8, 0x1c, UPT ;  /* 0x0000001c0800788c */ /* 0x000fe2000bf05270 */
[----:B------:R-:W-:Y:S02]  /*1e60*/  VIADD R0, R0, 0xffffffff ;  /* 0xffffffff00007836 */ /* 0x000fe40000000000 */
[C---:B------:R-:W-:Y:S01]  /*1e70*/  ISETP.NE.AND P1, PT, R3.reuse, 0x1c, PT ;  /* 0x0000001c0300780c */ /* 0x040fe20003f25270 */
[----:B------:R-:W-:Y:S02]  /*1e80*/  USEL UR4, URZ, 0x1, UP0 ;  /* 0x000000013f047887 */ /* 0x000fe40008000000 */
[----:B------:R-:W-:Y:S01]  /*1e90*/  USEL UR8, UR8, URZ, UP0 ;  /* 0x0000003f08087287 */ /* 0x000fe20008000000 */
[----:B------:R-:W-:-:S03]  /*1ea0*/  SEL R3, R3, RZ, P1 ;  /* 0x000000ff03037207 */ /* 0x000fc60000800000 */
[----:B------:R-:W-:Y:S01]  /*1eb0*/  LOP3.LUT R7, R7, UR4, RZ, 0x3c, !PT ;  /* 0x0000000407077c12 */ /* 0x000fe2000f8e3cff */
[----:B------:R-:W-:Y:S07]  /*1ec0*/  @P2 BRA `(.L_x_30) ;  /* 0xfffffffc00542947 */ /* 0x000fee000383ffff */
.L_x_23:
[----:B01----:R-:W0:Y:S02]  /*1ed0*/  LDC R0, c[0x0][0x28c] ;  /* 0x0000a300ff007b82 */ /* 0x003e240000000800 */
[----:B0-----:R-:W-:-:S13]  /*1ee0*/  ISETP.GE.AND P1, PT, R0, 0x1, PT ;  /* 0x000000010000780c */ /* 0x001fda0003f26270 */
[----:B------:R-:W-:Y:S05]  /*1ef0*/  @!P1 BRA `(.L_x_31) ;  /* 0x0000000000449947 */ /* 0x000fea0003800000 */
[----:B------:R-:W-:Y:S05]  /*1f00*/  @!P0 BRA `(.L_x_32) ;  /* 0x0000000000048947 */ /* 0x000fea0003800000 */
[----:B------:R-:W-:Y:S01]  /*1f10*/  BPT.TRAP 0x1 ;  /* 0x000000040000795c */ /* 0x000fe20000300000 */
.L_x_32:
[----:B------:R-:W-:-:S13]  /*1f20*/  ISETP.NE.AND P0, PT, R22, RZ, PT ;  /* 0x000000ff1600720c */ /* 0x000fda0003f05270 */
[----:B------:R-:W-:-:S05]  /*1f30*/  VOTEU.ANY UP0, P0 ;  /* 0x00000000003f7886 */ /* 0x000fca0000000100 */
[----:B------:R-:W-:-:S06]  /*1f40*/  @UP0 UIADD3 UR4, UR44, UR41, URZ ;  /* 0x000000292c040290 */ /* 0x000fcc000fffe03f */
[----:B------:R-:W-:Y:S02]  /*1f50*/  IMAD.U32 R4, RZ, RZ, UR4 ;  /* 0x00000004ff047e24 */ /* 0x000fe4000f8e00ff */
[----:B------:R-:W-:-:S03]  /*1f60*/  IMAD.U32 R3, RZ, RZ, UR4 ;  /* 0x00000004ff037e24 */ /* 0x000fc6000f8e00ff */
[----:B------:R-:W-:-:S05]  /*1f70*/  @P0 SHF.R.U32.HI R4, RZ, 0x2, R4 ;  /* 0x00000002ff040819 */ /* 0x000fca0000011604 */
[----:B------:R-:W-:-:S04]  /*1f80*/  @P0 IMAD.WIDE.U32 R4, R4, 0x24924925, RZ ;  /* 0x2492492504040825 */ /* 0x000fc800078e00ff */
[----:B------:R-:W-:-:S04]  /*1f90*/  @P0 IMAD R4, R5, -0x1c, R3 ;  /* 0xffffffe405040824 */ /* 0x000fc800078e0203 */
[----:B------:R-:W-:-:S04]  /*1fa0*/  @P0 IMAD R4, R4, 0x8, R6 ;  /* 0x0000000804040824 */ /* 0x000fc800078e0206 */
[----:B------:R-:W-:-:S05]  /*1fb0*/  @P0 VIADD R4, R4, 0xe0 ;  /* 0x000000e004040836 */ /* 0x000fca0000000000 */
[----:B------:R-:W-:-:S04]  /*1fc0*/  @P0 PRMT R4, R19, 0x654, R4 ;  /* 0x0000065413040816 */ /* 0x000fc80000000004 */
[----:B------:R0:W-:Y:S01]  /*1fd0*/  @P0 SYNCS.ARRIVE.TRANS64.RED.A1T0 RZ, [R4+URZ], RZ ;  /* 0x000000ff04ff09a7 */ /* 0x0001e2000810043f */
[----:B------:R-:W-:-:S13]  /*1fe0*/  ISETP.GT.U32.AND P0, PT, R18, 0x1, PT ;  /* 0x000000011200780c */ /* 0x000fda0003f04070 */
[----:B0-----:R-:W-:Y:S05]  /*1ff0*/  @P0 BRA `(.L_x_31) ;  /* 0x0000000000040947 */ /* 0x001fea0003800000 */
[----:B------:R-:W-:Y:S01]  /*2000*/  BPT.TRAP 0x1 ;  /* 0x000000040000795c */ /* 0x000fe20000300000 */
.L_x_31:
[----:B------:R-:W-:Y:S01]  /*2010*/  IMAD.SHL.U32 R3, R100, 0x80, RZ ;  /* 0x0000008064037824 */ /* 0x000fe200078e00ff */
[----:B------:R-:W-:Y:S01]  /*2020*/  UIADD3 UR41, UR43, UR41, URZ ;  /* 0x000000292b297290 */ /* 0x000fe2000fffe03f */
[----:B------:R-:W-:Y:S01]  /*2030*/  IMAD.SHL.U32 R10, R99, 0x80, RZ ;  /* 0x00000080630a7824 */ /* 0x000fe200078e00ff */
[----:B------:R-:W-:Y:S01]  /*2040*/  ULDC UR5, c[0x0][0x288] ;  /* 0x0000a20000057ab9 */ /* 0x000fe20000000800 */
[----:B------:R-:W-:Y:S01]  /*2050*/  ULDC UR7, c[0x0][0x284] ;  /* 0x0000a10000077ab9 */ /* 0x000fe20000000800 */
[----:B------:R-:W-:Y:S01]  /*2060*/  UISETP.GT.U32.AND UP0, UPT, UR41, 0x1b, UPT ;  /* 0x0000001b2900788c */ /* 0x000fe2000bf04070 */
[C---:B------:R-:W-:Y:S01]  /*2070*/  ISETP.GE.AND P0, PT, R3.reuse, UR5, PT ;  /* 0x0000000503007c0c */ /* 0x040fe2000bf06270 */
[----:B------:R-:W-:Y:S01]  /*2080*/  UISETP.GE.U32.AND UP1, UPT, UR43, 0x1c, UPT ;  /* 0x0000001c2b00788c */ /* 0x000fe2000bf26070 */
[----:B------:R-:W-:Y:S01]  /*2090*/  SHF.R.S32.HI R11, RZ, 0x1f, R23 ;  /* 0x0000001fff0b7819 */ /* 0x000fe20000011417 */
[----:B------:R-:W-:Y:S01]  /*20a0*/  UISETP.LT.U32.AND UP0, UPT, UR43, 0x1c, UP0 ;  /* 0x0000001c2b00788c */ /* 0x000fe20008701070 */
[----:B------:R-:W-:Y:S01]  /*20b0*/  ISETP.GE.OR P0, PT, R10, UR7, P0 ;  /* 0x000000070a007c0c */ /* 0x000fe20008706670 */
[----:B------:R-:W-:Y:S01]  /*20c0*/  USHF.R.U32.HI UR4, URZ, 0x2, UR41 ;  /* 0x000000023f047899 */ /* 0x000fe20008011629 */
[----:B------:R-:W-:Y:S01]  /*20d0*/  LOP3.LUT R8, R3, 0x6, R94, 0xf8, !PT ;  /* 0x0000000603087812 */ /* 0x000fe200078ef85e */
[----:B------:R-:W-:Y:S01]  /*20e0*/  USEL UR6, URZ, 0x1, !UP0 ;  /* 0x000000013f067887 */ /* 0x000fe2000c000000 */
[----:B------:R-:W-:-:S02]  /*20f0*/  ULDC.64 UR8, c[0x0][0x5d0] ;  /* 0x0001740000087ab9 */ /* 0x000fc40000000a00 */
[----:B------:R-:W-:Y:S01]  /*2100*/  SHF.R.S32.HI R9, RZ, 0x1f, R8 ;  /* 0x0000001fff097819 */ /* 0x000fe20000011408 */
[----:B------:R-:W-:Y:S01]  /*2110*/  IMAD R0, R11, UR8, RZ ;  /* 0x000000080b007c24 */ /* 0x000fe2000f8e02ff */
[----:B------:R-:W-:Y:S02]  /*2120*/  UIMAD.WIDE.U32 UR4, UR4, 0x24924925, URZ ;  /* 0x24924925040478a5 */ /* 0x000fe4000f8e003f */
[----:B------:R-:W-:Y:S01]  /*2130*/  ULOP3.LUT UR40, UR40, UR6, URZ, 0x3c, !UPT ;  /* 0x0000000628287292 */ /* 0x000fe2000f8e3c3f */
[C---:B------:R-:W-:Y:S01]  /*2140*/  IMAD R7, R23.reuse, UR9, R0 ;  /* 0x0000000917077c24 */ /* 0x040fe2000f8e0200 */
[----:B------:R-:W-:Y:S01]  /*2150*/  UIMAD UR41, UR5, -0x1c, UR41 ;  /* 0xffffffe4052978a4 */ /* 0x000fe2000f8e0229 */
[----:B------:R-:W-:Y:S01]  /*2160*/  IMAD.WIDE.U32 R4, R23, UR8, R8 ;  /* 0x0000000817047c25 */ /* 0x000fe2000f8e0008 */
[----:B------:R-:W-:-:S03]  /*2170*/  @UP1 ULOP3.LUT UR40, UR40, 0x1, UR5, 0x78, !UPT ;  /* 0x0000000128281892 */ /* 0x000fc6000f8e7805 */
[----:B------:R-:W-:Y:S02]  /*2180*/  IMAD.IADD R5, R5, 0x1, R7 ;  /* 0x0000000105057824 */ /* 0x000fe400078e0207 */
[----:B------:R-:W-:Y:S01]  /*2190*/  IMAD.MOV.U32 R0, RZ, RZ, -0x1 ;  /* 0xffffffffff007424 */ /* 0x000fe200078e00ff */
[----:B------:R-:W-:Y:S06]  /*21a0*/  @P0 BRA `(.L_x_33) ;  /* 0x0000003000ac0947 */ /* 0x000fec0003800000 */
[----:B------:R-:W0:Y:S01]  /*21b0*/  LDC.64 R12, c[0x0][0x5c8] ;  /* 0x00017200ff0c7b82 */ /* 0x000e220000000a00 */
[----:B------:R-:W-:Y:S01]  /*21c0*/  IMAD.WIDE R14, R99, 0x80, R88 ;  /* 0x00000080630e7825 */ /* 0x000fe200078e0258 */
[----:B------:R-:W-:Y:S01]  /*21d0*/  ULDC.64 UR4, c[0x0][0x5c0] ;  /* 0x0001700000047ab9 */ /* 0x000fe20000000a00 */
[----:B------:R-:W-:Y:S02]  /*21e0*/  BSSY B0, `(.L_x_33) ;  /* 0x0000327000007945 */ /* 0x000fe40003800000 */
[----:B------:R-:W-:Y:S02]  /*21f0*/  IMAD.IADD R99, R97, 0x1, -R10 ;  /* 0x0000000161637824 */ /* 0x000fe400078e0a0a */
[----:B------:R-:W-:Y:S02]  /*2200*/  IMAD.IADD R3, R92, 0x1, -R3 ;  /* 0x000000015c037824 */ /* 0x000fe400078e0a03 */
[-C--:B0-----:R-:W-:Y:S02]  /*2210*/  IMAD R6, R15, R12.reuse, RZ ;  /* 0x0000000c0f067224 */ /* 0x081fe400078e02ff */
[----:B------:R-:W-:-:S04]  /*2220*/  IMAD.WIDE.U32 R4, R14, R12, R4 ;  /* 0x0000000c0e047225 */ /* 0x000fc800078e0004 */
[----:B------:R-:W-:Y:S01]  /*2230*/  IMAD R7, R14, R13, R6 ;  /* 0x0000000d0e077224 */ /* 0x000fe200078e0206 */
[----:B------:R-:W-:-:S03]  /*2240*/  IADD3 R4, P0, R4, UR4, RZ ;  /* 0x0000000404047c10 */ /* 0x000fc6000ff1e0ff */
[----:B------:R-:W-:Y:S01]  /*2250*/  IMAD.IADD R7, R5, 0x1, R7 ;  /* 0x0000000105077824 */ /* 0x000fe200078e0207 */
[----:B------:R-:W-:-:S04]  /*2260*/  LEA R6, P1, R12, R4, 0x3 ;  /* 0x000000040c067211 */ /* 0x000fc800078218ff */
[----:B------:R-:W-:Y:S02]  /*2270*/  IADD3.X R5, R7, UR5, RZ, P0, !PT ;  /* 0x0000000507057c10 */ /* 0x000fe400087fe4ff */
[----:B-----5:R-:W-:Y:S02]  /*2280*/  ISETP.NE.AND P0, PT, R91, RZ, PT ;  /* 0x000000ff5b00720c */ /* 0x020fe40003f05270 */
[----:B------:R-:W-:-:S11]  /*2290*/  LEA.HI.X R7, R12, R5, R13, 0x3, P1 ;  /* 0x000000050c077211 */ /* 0x000fd600008f1c0d */
[----:B------:R-:W-:Y:S05]  /*22a0*/  @!P0 BRA `(.L_x_34) ;  /* 0x0000002400608947 */ /* 0x000fea0003800000 */
[----:B------:R-:W0:Y:S01]  /*22b0*/  LDC.64 R102, c[0x0][0x5b0] ;  /* 0x00016c00ff667b82 */ /* 0x000e220000000a00 */
[----:B------:R-:W-:Y:S01]  /*22c0*/  ULDC.64 UR4, c[0x0][0x5b8] ;  /* 0x00016e0000047ab9 */ /* 0x000fe20000000a00 */
[----:B------:R-:W-:Y:S01]  /*22d0*/  ISETP.GE.AND P1, PT, R99, 0x1, PT ;  /* 0x000000016300780c */ /* 0x000fe20003f26270 */
[----:B------:R-:W-:Y:S01]  /*22e0*/  IMAD R10, R11, UR4, RZ ;  /* 0x000000040b0a7c24 */ /* 0x000fe2000f8e02ff */
[----:B------:R-:W-:Y:S01]  /*22f0*/  BSSY B1, `(.L_x_35) ;  /* 0x000000e000017945 */ /* 0x000fe20003800000 */
[----:B------:R-:W-:Y:S01]  /*2300*/  IMAD.WIDE.U32 R20, R23, UR4, R8 ;  /* 0x0000000417147c25 */ /* 0x000fe2000f8e0008 */
[----:B------:R-:W-:Y:S02]  /*2310*/  ISETP.LT.OR P5, PT, R3, 0x1, !P1 ;  /* 0x000000010300780c */ /* 0x000fe40004fa1670 */
[----:B------:R-:W1:Y:S01]  /*2320*/  LDC.64 R104, c[0x0][0x5a8] ;  /* 0x00016a00ff687b82 */ /* 0x000e620000000a00 */
[----:B------:R-:W-:Y:S02]  /*2330*/  IMAD R13, R23, UR5, R10 ;  /* 0x00000005170d7c24 */ /* 0x000fe4000f8e020a */
[----:B------:R-:W-:-:S02]  /*2340*/  IMAD.MOV.U32 R12, RZ, RZ, R20 ;  /* 0x000000ffff0c7224 */ /* 0x000fc400078e0014 */
[----:B------:R-:W-:Y:S02]  /*2350*/  IMAD.IADD R13, R21, 0x1, R13 ;  /* 0x00000001150d7824 */ /* 0x000fe400078e020d */
[-C--:B0-----:R-:W-:Y:S02]  /*2360*/  IMAD R10, R15, R102.reuse, RZ ;  /* 0x000000660f0a7224 */ /* 0x081fe400078e02ff */
[----:B------:R-:W-:-:S04]  /*2370*/  IMAD.WIDE.U32 R8, R14, R102, R12 ;  /* 0x000000660e087225 */ /* 0x000fc800078e000c */
[----:B------:R-:W-:Y:S01]  /*2380*/  IMAD R23, R14, R103, R10 ;  /* 0x000000670e177224 */ /* 0x000fe200078e020a */
[----:B-1----:R-:W-:-:S04]  /*2390*/  IADD3 R8, P0, R8, R104, RZ ;  /* 0x0000006808087210 */ /* 0x002fc80007f1e0ff */
[----:B------:R-:W-:Y:S01]  /*23a0*/  IADD3.X R9, R105, R9, R23, P0, !PT ;  /* 0x0000000969097210 */ /* 0x000fe200007fe417 */
[----:B------:R-:W-:Y:S08]  /*23b0*/  @P5 BRA `(.L_x_36) ;  /* 0x0000000000045947 */ /* 0x000ff00003800000 */
[----:B------:R0:W5:Y:S02]  /*23c0*/  LDG.E.U8 R98, desc[UR38][R8.64] ;  /* 0x0000002608627981 */ /* 0x000164000c1e1100 */
.L_x_36:
[----:B------:R-:W-:Y:S05]  /*23d0*/  BSYNC B1 ;  /* 0x0000000000017941 */ /* 0x000fea0003800000 */
.L_x_35:
[----:B-----5:R-:W-:Y:S01]  /*23e0*/  LOP3.LUT R15, R98, 0xffff, RZ, 0xc0, !PT ;  /* 0x0000ffff620f7812 */ /* 0x020fe200078ec0ff */
[C---:B------:R-:W-:Y:S01]  /*23f0*/  IMAD.SHL.U32 R10, R102.reuse, 0x8, RZ ;  /* 0x00000008660a7824 */ /* 0x040fe200078e00ff */
[----:B------:R-:W-:Y:S01]  /*2400*/  ISETP.LT.OR P2, PT, R3, 0x2, !P1 ;  /* 0x000000020300780c */ /* 0x000fe20004f41670 */
[----:B------:R-:W-:Y:S01]  /*2410*/  BSSY B1, `(.L_x_37) ;  /* 0x000000e000017945 */ /* 0x000fe20003800000 */
[----:B------:R-:W-:Y:S02]  /*2420*/  PRMT R100, R15, 0x8880, RZ ;  /* 0x000088800f647816 */ /* 0x000fe400000000ff */
[----:B------:R-:W-:Y:S02]  /*2430*/  SHF.L.U64.HI R11, R102, 0x3, R103 ;  /* 0x00000003660b7819 */ /* 0x000fe40000010267 */
[----:B------:R-:W-:Y:S01]  /*2440*/  ISETP.GE.AND P0, PT, R99, 0x9, PT ;  /* 0x000000096300780c */ /* 0x000fe20003f06270 */
[----:B------:R-:W-:Y:S02]  /*2450*/  IMAD R15, R100, R91, RZ ;  /* 0x0000005b640f7224 */ /* 0x000fe400078e02ff */
[----:B------:R-:W-:-:S04]  /*2460*/  IMAD.WIDE.U32 R10, R14, R102, R10 ;  /* 0x000000660e0a7225 */ /* 0x000fc800078e000a */
[----:B------:R-:W-:Y:S01]  /*2470*/  @!P5 IMAD R21, R24, R90, R15 ;  /* 0x0000005a1815d224 */ /* 0x000fe200078e020f */
[----:B------:R-:W-:Y:S01]  /*2480*/  IADD3 R10, P3, P4, R20, R104, R10 ;  /* 0x00000068140a7210 */ /* 0x000fe20007c7e00a */
[----:B------:R-:W-:-:S03]  /*2490*/  IMAD.IADD R20, R23, 0x1, R11 ;  /* 0x0000000117147824 */ /* 0x000fc600078e020b */
[----:B------:R1:W-:Y:S01]  /*24a0*/  @!P5 STG.E.U8 desc[UR38][R4.64], R21 ;  /* 0x000000150400d986 */ /* 0x0003e2000c101126 */
[----:B------:R-:W-:Y:S08]  /*24b0*/  @P2 BRA `(.L_x_38) ;  /* 0x00000000000c2947 */ /* 0x000ff00003800000 */
[----:B------:R-:W2:Y:S02]  /*24c0*/  LDG.E.U8 R98, desc[UR38][R8.64+0x1] ;  /* 0x0000012608627981 */ /* 0x000ea4000c1e1100 */
[----:B--2---:R-:W-:-:S05]  /*24d0*/  PRMT R14, R98, 0x8880, RZ ;  /* 0x00008880620e7816 */ /* 0x004fca00000000ff */
[----:B------:R-:W-:-:S07]  /*24e0*/  IMAD R15, R14, R91, RZ ;  /* 0x0000005b0e0f7224 */ /* 0x000fce00078e02ff */
.L_x_38:
[----:B------:R-:W-:Y:S05]  /*24f0*/  BSYNC B1 ;  /* 0x0000000000017941 */ /* 0x000fea0003800000 */
.L_x_37:
[----:B------:R-:W-:Y:S01]  /*2500*/  ISETP.LT.OR P5, PT, R3, 0x1, !P0 ;  /* 0x000000010300780c */ /* 0x000fe200047a1670 */
[----:B------:R-:W-:Y:S01]  /*2510*/  @!P2 IMAD R25, R25, R90, R15 ;  /* 0x0000005a1919a224 */ /* 0x000fe200078e020f */
[----:B------:R-:W-:Y:S01]  /*2520*/  BSSY B1, `(.L_x_39) ;  /* 0x000000a000017945 */ /* 0x000fe20003800000 */
[----:B------:R-:W-:Y:S02]  /*2530*/  IADD3.X R11, R13, R105, R20, P3, P4 ;  /* 0x000000690d0b7210 */ /* 0x000fe40001fe8414 */
[C---:B------:R-:W-:Y:S01]  /*2540*/  ISETP.LT.OR P3, PT, R3.reuse, 0x2, !P0 ;  /* 0x000000020300780c */ /* 0x040fe20004761670 */
[----:B------:R2:W-:Y:S01]  /*2550*/  @!P2 STG.E.U8 desc[UR38][R4.64+0x1], R25 ;  /* 0x000001190400a986 */ /* 0x0005e2000c101126 */
[C---:B------:R-:W-:Y:S02]  /*2560*/  ISETP.LT.OR P4, PT, R3.reuse, 0x9, !P1 ;  /* 0x000000090300780c */ /* 0x040fe40004f81670 */
[----:B------:R-:W-:-:S04]  /*2570*/  ISETP.LT.OR P2, PT, R3, 0xa, !P1 ;  /* 0x0000000a0300780c */ /* 0x000fc80004f41670 */
[----:B------:R-:W-:Y:S09]  /*2580*/  @P5 BRA `(.L_x_40) ;  /* 0x00000000000c5947 */ /* 0x000ff20003800000 */
[----:B------:R-:W3:Y:S02]  /*2590*/  LDG.E.U8 R98, desc[UR38][R10.64] ;  /* 0x000000260a627981 */ /* 0x000ee4000c1e1100 */
[----:B---3--:R-:W-:-:S05]  /*25a0*/  PRMT R12, R98, 0x8880, RZ ;  /* 0x00008880620c7816 */ /* 0x008fca00000000ff */
[----:B------:R-:W-:-:S07]  /*25b0*/  IMAD R15, R12, R91, RZ ;  /* 0x0000005b0c0f7224 */ /* 0x000fce00078e02ff */
.L_x_40:
[----:B------:R-:W-:Y:S05]  /*25c0*/  BSYNC B1 ;  /* 0x0000000000017941 */ /* 0x000fea0003800000 */
.L_x_39:
[----:B------:R-:W-:Y:S01]  /*25d0*/  @!P5 IMAD R13, R26, R90, R15 ;  /* 0x0000005a1a0dd224 */ /* 0x000fe200078e020f */
[----:B------:R-:W-:Y:S04]  /*25e0*/  BSSY B1, `(.L_x_41) ;  /* 0x0000006000017945 */ /* 0x000fe80003800000 */
[----:B------:R3:W-:Y:S01]  /*25f0*/  @!P5 STG.E.U8 desc[UR38][R6.64], R13 ;  /* 0x0000000d0600d986 */ /* 0x0007e2000c101126 */
[----:B------:R-:W-:Y:S05]  /*2600*/  @P3 BRA `(.L_x_42) ;  /* 0x00000000000c3947 */ /* 0x000fea0003800000 */
[----:B------:R-:W4:Y:S02]  /*2610*/  LDG.E.U8 R98, desc[UR38][R10.64+0x1] ;  /* 0x000001260a627981 */ /* 0x000f24000c1e1100 */
[----:B----4-:R-:W-:-:S05]  /*2620*/  PRMT R12, R98, 0x8880, RZ ;  /* 0x00008880620c7816 */ /* 0x010fca00000000ff */
[----:B------:R-:W-:-:S07]  /*2630*/  IMAD R15, R12, R91, RZ ;  /* 0x0000005b0c0f7224 */ /* 0x000fce00078e02ff */
.L_x_42:
[----:B------:R-:W-:Y:S05]  /*2640*/  BSYNC B1 ;  /* 0x0000000000017941 */ /* 0x000fea0003800000 */
.L_x_41:
[----:B------:R-:W-:Y:S01]  /*2650*/  @!P3 IMAD R27, R27, R90, R15 ;  /* 0x0000005a1b1bb224 */ /* 0x000fe200078e020f */
[----:B------:R-:W-:Y:S04]  /*2660*/  BSSY B1, `(.L_x_43) ;  /* 0x0000006000017945 */ /* 0x000fe80003800000 */
[----:B------:R4:W-:Y:S01]  /*2670*/  @!P3 STG.E.U8 desc[UR38][R6.64+0x1], R27 ;  /* 0x0000011b0600b986 */ /* 0x0009e2000c101126 */
[----:B------:R-:W-:Y:S05]  /*2680*/  @P4 BRA `(.L_x_44) ;  /* 0x00000000000c4947 */ /* 0x000fea0003800000 */
[----:B------:R-:W5:Y:S02]  /*2690*/  LDG.E.U8 R98, desc[UR38][R8.64+0x8] ;  /* 0x0000082608627981 */ /* 0x000f64000c1e1100 */
[----:B-----5:R-:W-:-:S05]  /*26a0*/  PRMT R12, R98, 0x8880, RZ ;  /* 0x00008880620c7816 */ /* 0x020fca00000000ff */
[----:B------:R-:W-:-:S07]  /*26b0*/  IMAD R15, R12, R91, RZ ;  /* 0x0000005b0c0f7224 */ /* 0x000fce00078e02ff */
.L_x_44:
[----:B------:R-:W-:Y:S05]  /*26c0*/  BSYNC B1 ;  /* 0x0000000000017941 */ /* 0x000fea0003800000 */
.L_x_43:
[----:B---3--:R-:W-:Y:S01]  /*26d0*/  @!P4 IMAD R13, R28, R90, R15 ;  /* 0x0000005a1c0dc224 */ /* 0x008fe200078e020f */
[----:B------:R-:W-:Y:S04]  /*26e0*/  BSSY B1, `(.L_x_45) ;  /* 0x0000006000017945 */ /* 0x000fe80003800000 */
[----:B------:R3:W-:Y:S01]  /*26f0*/  @!P4 STG.E.U8 desc[UR38][R4.64+0x8], R13 ;  /* 0x0000080d0400c986 */ /* 0x0007e2000c101126 */
[----:B------:R-:W-:Y:S05]  /*2700*/  @P2 BRA `(.L_x_46) ;  /* 0x00000000000c2947 */ /* 0x000fea0003800000 */
[----:B------:R-:W5:Y:S02]  /*2710*/  LDG.E.U8 R98, desc[UR38][R8.64+0x9] ;  /* 0x0000092608627981 */ /* 0x000f64000c1e1100 */
[----:B-----5:R-:W-:-:S05]  /*2720*/  PRMT R12, R98, 0x8880, RZ ;  /* 0x00008880620c7816 */ /* 0x020fca00000000ff */
[----:B------:R-:W-:-:S07]  /*2730*/  IMAD R15, R12, R91, RZ ;  /* 0x0000005b0c0f7224 */ /* 0x000fce00078e02ff */
.L_x_46:
[----:B------:R-:W-:Y:S05]  /*2740*/  BSYNC B1 ;  /* 0x0000000000017941 */ /* 0x000fea0003800000 */
.L_x_45:
[----:B------:R-:W-:Y:S01]  /*2750*/  ISETP.LT.OR P4, PT, R3, 0x9, !P0 ;  /* 0x000000090300780c */ /* 0x000fe20004781670 */
[----:B------:R-:W-:Y:S01]  /*2760*/  @!P2 IMAD R29, R29, R90, R15 ;  /* 0x0000005a1d1da224 */ /* 0x000fe200078e020f */
[----:B------:R-:W-:Y:S01]  /*2770*/  BSSY B1, `(.L_x_47) ;  /* 0x0000009000017945 */ /* 0x000fe20003800000 */
[C---:B------:R-:W-:Y:S02]  /*2780*/  ISETP.LT.OR P3, PT, R3.reuse, 0xa, !P0 ;  /* 0x0000000a0300780c */ /* 0x040fe40004761670 */
[C---:B------:R-:W-:Y:S01]  /*2790*/  ISETP.LT.OR P5, PT, R3.reuse, 0x11, !P1 ;  /* 0x000000110300780c */ /* 0x040fe20004fa1670 */
[----:B------:R0:W-:Y:S01]  /*27a0*/  @!P2 STG.E.U8 desc[UR38][R4.64+0x9], R29 ;  /* 0x0000091d0400a986 */ /* 0x0001e2000c101126 */
[----:B------:R-:W-:-:S06]  /*27b0*/  ISETP.LT.OR P2, PT, R3, 0x12, !P1 ;  /* 0x000000120300780c */ /* 0x000fcc0004f41670 */
[----:B------:R-:W-:Y:S07]  /*27c0*/  @P4 BRA `(.L_x_48) ;  /* 0x00000000000c4947 */ /* 0x000fee0003800000 */
[----:B------:R-:W5:Y:S02]  /*27d0*/  LDG.E.U8 R98, desc[UR38][R10.64+0x8] ;  /* 0x000008260a627981 */ /* 0x000f64000c1e1100 */
[----:B-----5:R-:W-:-:S05]  /*27e0*/  PRMT R12, R98, 0x8880, RZ ;  /* 0x00008880620c7816 */ /* 0x020fca00000000ff */
[----:B------:R-:W-:-:S07]  /*27f0*/  IMAD R15, R12, R91, RZ ;  /* 0x0000005b0c0f7224 */ /* 0x000fce00078e02ff */
.L_x_48:
[----:B------:R-:W-:Y:S05]  /*2800*/  BSYNC B1 ;  /* 0x0000000000017941 */ /* 0x000fea0003800000 */
.L_x_47:
[----:B---3--:R-:W-:Y:S01]  /*2810*/  @!P4 IMAD R13, R30, R90, R15 ;  /* 0x0000005a1e0dc224 */ /* 0x008fe200078e020f */
[----:B------:R-:W-:Y:S04]  /*2820*/  BSSY B1, `(.L_x_49) ;  /* 0x0000006000017945 */ /* 0x000fe80003800000 */
[----:B------:R3:W-:Y:S01]  /*2830*/  @!P4 STG.E.U8 desc[UR38][R6.64+0x8], R13 ;  /* 0x0000080d0600c986 */ /* 0x0007e2000c101126 */
[----:B------:R-:W-:Y:S05]  /*2840*/  @P3 BRA `(.L_x_50) ;  /* 0x00000000000c3947 */ /* 0x000fea0003800000 */
[----:B------:R-:W5:Y:S02]  /*2850*/  LDG.E.U8 R98, desc[UR38][R10.64+0x9] ;  /* 0x000009260a627981 */ /* 0x000f64000c1e1100 */
[----:B-----5:R-:W-:-:S05]  /*2860*/  PRMT R12, R98, 0x8880, RZ ;  /* 0x00008880620c7816 */ /* 0x020fca00000000ff */
[----:B------:R-:W-:-:S07]  /*2870*/  IMAD R15, R12, R91, RZ ;  /* 0x0000005b0c0f7224 */ /* 0x000fce00078e02ff */
.L_x_50:
[----:B------:R-:W-:Y:S05]  /*2880*/  BSYNC B1 ;  /* 0x0000000000017941 */ /* 0x000fea0003800000 */
.L_x_49:
[----:B------:R-:W-:Y:S01]  /*2890*/  @!P3 IMAD R31, R31, R90, R15 ;  /* 0x0000005a1f1fb224 */ /* 0x000fe200078e020f */
[----:B------:R-:W-:Y:S04]  /*28a0*/  BSSY B1, `(.L_x_51) ;  /* 0x0000006000017945 */ /* 0x000fe80003800000 */
[----:B------:R0:W-:Y:S01]  /*28b0*/  @!P3 STG.E.U8 desc[UR38][R6.64+0x9], R31 ;  /* 0x0000091f0600b986 */ /* 0x0001e2000c101126 */
[----:B------:R-:W-:Y:S05]  /*28c0*/  @P5 BRA `(.L_x_52) ;  /* 0x00000000000c5947 */ /* 0x000fea0003800000 */
[----:B------:R-:W5:Y:S02]  /*28d0*/  LDG.E.U8 R98, desc[UR38][R8.64+0x10] ;  /* 0x0000102608627981 */ /* 0x000f64000c1e1100 */
[----:B-----5:R-:W-:-:S05]  /*28e0*/  PRMT R12, R98, 0x8880, RZ ;  /* 0x00008880620c7816 */ /* 0x020fca00000000ff */
[----:B------:R-:W-:-:S07]  /*28f0*/  IMAD R15, R12, R91, RZ ;  /* 0x0000005b0c0f7224 */ /* 0x000fce00078e02ff */
.L_x_52:
[----:B------:R-:W-:Y:S05]  /*2900*/  BSYNC B1 ;  /* 0x0000000000017941 */ /* 0x000fea0003800000 */
.L_x_51:
[----:B---3--:R-:W-:Y:S01]  /*2910*/  @!P5 IMAD R13, R32, R90, R15 ;  /* 0x0000005a200dd224 */ /* 0x008fe200078e020f */
[----:B------:R-:W-:Y:S04]  /*2920*/  BSSY B1, `(.L_x_53) ;  /* 0x0000006000017945 */ /* 0x000fe80003800000 */
[----:B------:R3:W-:Y:S01]  /*2930*/  @!P5 STG.E.U8 desc[UR38][R4.64+0x10], R13 ;  /* 0x0000100d0400d986 */ /* 0x0007e2000c101126 */
[----:B------:R-:W-:Y:S05]  /*2940*/  @P2 BRA `(.L_x_54) ;  /* 0x00000000000c2947 */ /* 0x000fea0003800000 */
[----:B------:R-:W5:Y:S02]  /*2950*/  LDG.E.U8 R98, desc[UR38][R8.64+0x11] ;  /* 0x0000112608627981 */ /* 0x000f64000c1e1100 */
[----:B-----5:R-:W-:-:S05]  /*2960*/  PRMT R12, R98, 0x8880, RZ ;  /* 0x00008880620c7816 */ /* 0x020fca00000000ff */
[----:B------:R-:W-:-:S07]  /*2970*/  IMAD R15, R12, R91, RZ ;  /* 0x0000005b0c0f7224 */ /* 0x000fce00078e02ff */
.L_x_54:
[----:B------:R-:W-:Y:S05]  /*2980*/  BSYNC B1 ;  /* 0x0000000000017941 */ /* 0x000fea0003800000 */
.L_x_53:
        /* <DEDUP_REMOVED lines=11> */
.L_x_56:
[----:B------:R-:W-:Y:S05]  /*2a40*/  BSYNC B1 ;  /* 0x0000000000017941 */ /* 0x000fea0003800000 */
.L_x_55:
[----:B---3--:R-:W-:Y:S01]  /*2a50*/  @!P4 IMAD R13, R34, R90, R15 ;  /* 0x0000005a220dc224 */ /* 0x008fe200078e020f */
[----:B------:R-:W-:Y:S04]  /*2a60*/  BSSY B1, `(.L_x_57) ;  /* 0x0000006000017945 */ /* 0x000fe80003800000 */
[----:B------:R3:W-:Y:S01]  /*2a70*/  @!P4 STG.E.U8 desc[UR38][R6.64+0x10], R13 ;  /* 0x0000100d0600c986 */ /* 0x0007e2000c101126 */
[----:B------:R-:W-:Y:S05]  /*2a80*/  @P3 BRA `(.L_x_58) ;  /* 0x00000000000c3947 */ /* 0x000fea0003800000 */
[----:B------:R-:W5:Y:S02]  /*2a90*/  LDG.E.U8 R98, desc[UR38][R10.64+0x11] ;  /* 0x000011260a627981 */ /* 0x000f64000c1e1100 */
[----:B-----5:R-:W-:-:S05]  /*2aa0*/  PRMT R12, R98, 0x8880, RZ ;  /* 0x00008880620c7816 */ /* 0x020fca00000000ff */
[----:B------:R-:W-:-:S07]  /*2ab0*/  IMAD R15, R12, R91, RZ ;  /* 0x0000005b0c0f7224 */ /* 0x000fce00078e02ff */
.L_x_58:
[----:B------:R-:W-:Y:S05]  /*2ac0*/  BSYNC B1 ;  /* 0x0000000000017941 */ /* 0x000fea0003800000 */
.L_x_57:
[----:B------:R-:W-:Y:S01]  /*2ad0*/  @!P3 IMAD R35, R35, R90, R15 ;  /* 0x0000005a2323b224 */ /* 0x000fe200078e020f */
[----:B------:R-:W-:Y:S04]  /*2ae0*/  BSSY B1, `(.L_x_59) ;  /* 0x0000006000017945 */ /* 0x000fe80003800000 */
[----:B------:R0:W-:Y:S01]  /*2af0*/  @!P3 STG.E.U8 desc[UR38][R6.64+0x11], R35 ;  /* 0x000011230600b986 */ /* 0x0001e2000c101126 */
[----:B------:R-:W-:Y:S05]  /*2b00*/  @P5 BRA `(.L_x_60) ;  /* 0x00000000000c5947 */ /* 0x000fea0003800000 */
[----:B------:R-:W5:Y:S02]  /*2b10*/  LDG.E.U8 R98, desc[UR38][R8.64+0x18] ;  /* 0x0000182608627981 */ /* 0x000f64000c1e1100 */
[----:B-----5:R-:W-:-:S05]  /*2b20*/  PRMT R12, R98, 0x8880, RZ ;  /* 0x00008880620c7816 */ /* 0x020fca00000000ff */
[----:B------:R-:W-:-:S07]  /*2b30*/  IMAD R15, R12, R91, RZ ;  /* 0x0000005b0c0f7224 */ /* 0x000fce00078e02ff */
.L_x_60:
[----:B------:R-:W-:Y:S05]  /*2b40*/  BSYNC B1 ;  /* 0x0000000000017941 */ /* 0x000fea0003800000 */
.L_x_59:
[----:B---3--:R-:W-:Y:S01]  /*2b50*/  @!P5 IMAD R13, R36, R90, R15 ;  /* 0x0000005a240dd224 */ /* 0x008fe200078e020f */
[----:B------:R-:W-:Y:S04]  /*2b60*/  BSSY B1, `(.L_x_61) ;  /* 0x0000006000017945 */ /* 0x000fe80003800000 */
[----:B------:R3:W-:Y:S01]  /*2b70*/  @!P5 STG.E.U8 desc[UR38][R4.64+0x18], R13 ;  /* 0x0000180d0400d986 */ /* 0x0007e2000c101126 */
[----:B------:R-:W-:Y:S05]  /*2b80*/  @P2 BRA `(.L_x_62) ;  /* 0x00000000000c2947 */ /* 0x000fea0003800000 */
[----:B------:R-:W5:Y:S02]  /*2b90*/  LDG.E.U8 R98, desc[UR38][R8.64+0x19] ;  /* 0x0000192608627981 */ /* 0x000f64000c1e1100 */
[----:B-----5:R-:W-:-:S05]  /*2ba0*/  PRMT R12, R98, 0x8880, RZ ;  /* 0x00008880620c7816 */ /* 0x020fca00000000ff */
[----:B------:R-:W-:-:S07]  /*2bb0*/  IMAD R15, R12, R91, RZ ;  /* 0x0000005b0c0f7224 */ /* 0x000fce00078e02ff */
.L_x_62:
[----:B------:R-:W-:Y:S05]  /*2bc0*/  BSYNC B1 ;  /* 0x0000000000017941 */ /* 0x000fea0003800000 */
.L_x_61:
        /* <DEDUP_REMOVED lines=11> */
.L_x_64:
[----:B------:R-:W-:Y:S05]  /*2c80*/  BSYNC B1 ;  /* 0x0000000000017941 */ /* 0x000fea0003800000 */
.L_x_63:
[----:B---3--:R-:W-:Y:S01]  /*2c90*/  @!P4 IMAD R13, R38, R90, R15 ;  /* 0x0000005a260dc224 */ /* 0x008fe200078e020f */
[----:B------:R-:W-:Y:S04]  /*2ca0*/  BSSY B1, `(.L_x_65) ;  /* 0x0000006000017945 */ /* 0x000fe80003800000 */
[----:B------:R3:W-:Y:S01]  /*2cb0*/  @!P4 STG.E.U8 desc[UR38][R6.64+0x18], R13 ;  /* 0x0000180d0600c986 */ /* 0x0007e2000c101126 */
[----:B------:R-:W-:Y:S05]  /*2cc0*/  @P3 BRA `(.L_x_66) ;  /* 0x00000000000c3947 */ /* 0x000fea0003800000 */
[----:B------:R-:W5:Y:S02]  /*2cd0*/  LDG.E.U8 R98, desc[UR38][R10.64+0x19] ;  /* 0x000019260a627981 */ /* 0x000f64000c1e1100 */
[----:B-----5:R-:W-:-:S05]  /*2ce0*/  PRMT R12, R98, 0x8880, RZ ;  /* 0x00008880620c7816 */ /* 0x020fca00000000ff */
[----:B------:R-:W-:-:S07]  /*2cf0*/  IMAD R15, R12, R91, RZ ;  /* 0x0000005b0c0f7224 */ /* 0x000fce00078e02ff */
.L_x_66:
[----:B------:R-:W-:Y:S05]  /*2d00*/  BSYNC B1 ;  /* 0x0000000000017941 */ /* 0x000fea0003800000 */
.L_x_65:
[----:B------:R-:W-:Y:S01]  /*2d10*/  @!P3 IMAD R39, R39, R90, R15 ;  /* 0x0000005a2727b224 */ /* 0x000fe200078e020f */
[----:B------:R-:W-:Y:S04]  /*2d20*/  BSSY B1, `(.L_x_67) ;  /* 0x0000006000017945 */ /* 0x000fe80003800000 */
[----:B------:R0:W-:Y:S01]  /*2d30*/  @!P3 STG.E.U8 desc[UR38][R6.64+0x19], R39 ;  /* 0x000019270600b986 */ /* 0x0001e2000c101126 */
[----:B------:R-:W-:Y:S05]  /*2d40*/  @P5 BRA `(.L_x_68) ;  /* 0x00000000000c5947 */ /* 0x000fea0003800000 */
[----:B------:R-:W5:Y:S02]  /*2d50*/  LDG.E.U8 R98, desc[UR38][R8.64+0x20] ;  /* 0x0000202608627981 */ /* 0x000f64000c1e1100 */
[----:B-----5:R-:W-:-:S05]  /*2d60*/  PRMT R12, R98, 0x8880, RZ ;  /* 0x00008880620c7816 */ /* 0x020fca00000000ff */
[----:B------:R-:W-:-:S07]  /*2d70*/  IMAD R15, R12, R91, RZ ;  /* 0x0000005b0c0f7224 */ /* 0x000fce00078e02ff */
.L_x_68:
[----:B------:R-:W-:Y:S05]  /*2d80*/  BSYNC B1 ;  /* 0x0000000000017941 */ /* 0x000fea0003800000 */
.L_x_67:
[----:B---3--:R-:W-:Y:S01]  /*2d90*/  @!P5 IMAD R13, R40, R90, R15 ;  /* 0x0000005a280dd224 */ /* 0x008fe200078e020f */
[----:B------:R-:W-:Y:S04]  /*2da0*/  BSSY B1, `(.L_x_69) ;  /* 0x0000006000017945 */ /* 0x000fe80003800000 */
[----:B------:R3:W-:Y:S01]  /*2db0*/  @!P5 STG.E.U8 desc[UR38][R4.64+0x20], R13 ;  /* 0x0000200d0400d986 */ /* 0x0007e2000c101126 */
[----:B------:R-:W-:Y:S05]  /*2dc0*/  @P2 BRA `(.L_x_70) ;  /* 0x00000000000c2947 */ /* 0x000fea0003800000 */
[----:B------:R-:W5:Y:S02]  /*2dd0*/  LDG.E.U8 R98, desc[UR38][R8.64+0x21] ;  /* 0x0000212608627981 */ /* 0x000f64000c1e1100 */
[----:B-----5:R-:W-:-:S05]  /*2de0*/  PRMT R12, R98, 0x8880, RZ ;  /* 0x00008880620c7816 */ /* 0x020fca00000000ff */
[----:B------:R-:W-:-:S07]  /*2df0*/  IMAD R15, R12, R91, RZ ;  /* 0x0000005b0c0f7224 */ /* 0x000fce00078e02ff */
.L_x_70:
[----:B------:R-:W-:Y:S05]  /*2e00*/  BSYNC B1 ;  /* 0x0000000000017941 */ /* 0x000fea0003800000 */
.L_x_69:
        /* <DEDUP_REMOVED lines=11> */
.L_x_72:
[----:B------:R-:W-:Y:S05]  /*2ec0*/  BSYNC B1 ;  /* 0x0000000000017941 */ /* 0x000fea0003800000 */
.L_x_71:
[----:B---3--:R-:W-:Y:S01]  /*2ed0*/  @!P4 IMAD R13, R42, R90, R15 ;  /* 0x0000005a2a0dc224 */ /* 0x008fe200078e020f */
[----:B------:R-:W-:Y:S04]  /*2ee0*/  BSSY B1, `(.L_x_73) ;  /* 0x0000006000017945 */ /* 0x000fe80003800000 */
[----:B------:R3:W-:Y:S01]  /*2ef0*/  @!P4 STG.E.U8 desc[UR38][R6.64+0x20], R13 ;  /* 0x0000200d0600c986 */ /* 0x0007e2000c101126 */
[----:B------:R-:W-:Y:S05]  /*2f00*/  @P3 BRA `(.L_x_74) ;  /* 0x00000000000c3947 */ /* 0x000fea0003800000 */
[----:B------:R-:W5:Y:S02]  /*2f10*/  LDG.E.U8 R98, desc[UR38][R10.64+0x21] ;  /* 0x000021260a627981 */ /* 0x000f64000c1e1100 */
[----:B-----5:R-:W-:-:S05]  /*2f20*/  PRMT R12, R98, 0x8880, RZ ;  /* 0x00008880620c7816 */ /* 0x020fca00000000ff */
[----:B------:R-:W-:-:S07]  /*2f30*/  IMAD R15, R12, R91, RZ ;  /* 0x0000005b0c0f7224 */ /* 0x000fce00078e02ff */
.L_x_74:
[----:B------:R-:W-:Y:S05]  /*2f40*/  BSYNC B1 ;  /* 0x0000000000017941 */ /* 0x000fea0003800000 */
.L_x_73:
[----:B------:R-:W-:Y:S01]  /*2f50*/  @!P3 IMAD R43, R43, R90, R15 ;  /* 0x0000005a2b2bb224 */ /* 0x000fe200078e020f */
[----:B------:R-:W-:Y:S04]  /*2f60*/  BSSY B1, `(.L_x_75) ;  /* 0x0000006000017945 */ /* 0x000fe80003800000 */
[----:B------:R0:W-:Y:S01]  /*2f70*/  @!P3 STG.E.U8 desc[UR38][R6.64+0x21], R43 ;  /* 0x0000212b0600b986 */ /* 0x0001e2000c101126 */
[----:B------:R-:W-:Y:S05]  /*2f80*/  @P5 BRA `(.L_x_76) ;  /* 0x00000000000c5947 */ /* 0x000fea0003800000 */
[----:B------:R-:W5:Y:S02]  /*2f90*/  LDG.E.U8 R98, desc[UR38][R8.64+0x28] ;  /* 0x0000282608627981 */ /* 0x000f64000c1e1100 */
[----:B-----5:R-:W-:-:S05]  /*2fa0*/  PRMT R12, R98, 0x8880, RZ ;  /* 0x00008880620c7816 */ /* 0x020fca00000000ff */
[----:B------:R-:W-:-:S07]  /*2fb0*/  IMAD R15, R12, R91, RZ ;  /* 0x0000005b0c0f7224 */ /* 0x000fce00078e02ff */
.L_x_76:
[----:B------:R-:W-:Y:S05]  /*2fc0*/  BSYNC B1 ;  /* 0x0000000000017941 */ /* 0x000fea0003800000 */
.L_x_75:
[----:B---3--:R-:W-:Y:S01]  /*2fd0*/  @!P5 IMAD R13, R44, R90, R15 ;  /* 0x0000005a2c0dd224 */ /* 0x008fe200078e020f */
[----:B------:R-:W-:Y:S04]  /*2fe0*/  BSSY B1, `(.L_x_77) ;  /* 0x0000006000017945 */ /* 0x000fe80003800000 */
[----:B------:R3:W-:Y:S01]  /*2ff0*/  @!P5 STG.E.U8 desc[UR38][R4.64+0x28], R13 ;  /* 0x0000280d0400d986 */ /* 0x0007e2000c101126 */
[----:B------:R-:W-:Y:S05]  /*3000*/  @P2 BRA `(.L_x_78) ;  /* 0x00000000000c2947 */ /* 0x000fea0003800000 */
[----:B------:R-:W5:Y:S02]  /*3010*/  LDG.E.U8 R98, desc[UR38][R8.64+0x29] ;  /* 0x0000292608627981 */ /* 0x000f64000c1e1100 */
[----:B-----5:R-:W-:-:S05]  /*3020*/  PRMT R12, R98, 0x8880, RZ ;  /* 0x00008880620c7816 */ /* 0x020fca00000000ff */
[----:B------:R-:W-:-:S07]  /*3030*/  IMAD R15, R12, R91, RZ ;  /* 0x0000005b0c0f7224 */ /* 0x000fce00078e02ff */
.L_x_78:
[----:B------:R-:W-:Y:S05]  /*3040*/  BSYNC B1 ;  /* 0x0000000000017941 */ /* 0x000fea0003800000 */
.L_x_77:
        /* <DEDUP_REMOVED lines=11> */
.L_x_80:
[----:B------:R-:W-:Y:S05]  /*3100*/  BSYNC B1 ;  /* 0x0000000000017941 */ /* 0x000fea0003800000 */
.L_x_79:
[----:B---3--:R-:W-:Y:S01]  /*3110*/  @!P4 IMAD R13, R46, R90, R15 ;  /* 0x0000005a2e0dc224 */ /* 0x008fe200078e020f */
[----:B------:R-:W-:Y:S04]  /*3120*/  BSSY B1, `(.L_x_81) ;  /* 0x0000006000017945 */ /* 0x000fe80003800000 */
[----:B------:R3:W-:Y:S01]  /*3130*/  @!P4 STG.E.U8 desc[UR38][R6.64+0x28], R13 ;  /* 0x0000280d0600c986 */ /* 0x0007e2000c101126 */
[----:B------:R-:W-:Y:S05]  /*3140*/  @P3 BRA `(.L_x_82) ;  /* 0x00000000000c3947 */ /* 0x000fea0003800000 */
[----:B------:R-:W5:Y:S02]  /*3150*/  LDG.E.U8 R98, desc[UR38][R10.64+0x29] ;  /* 0x000029260a627981 */ /* 0x000f64000c1e1100 */
[----:B-----5:R-:W-:-:S05]  /*3160*/  PRMT R12, R98, 0x8880, RZ ;  /* 0x00008880620c7816 */ /* 0x020fca00000000ff */
[----:B------:R-:W-:-:S07]  /*3170*/  IMAD R15, R12, R91, RZ ;  /* 0x0000005b0c0f7224 */ /* 0x000fce00078e02ff */
.L_x_82:
[----:B------:R-:W-:Y:S05]  /*3180*/  BSYNC B1 ;  /* 0x0000000000017941 */ /* 0x000fea0003800000 */
.L_x_81:
[----:B------:R-:W-:Y:S01]  /*3190*/  @!P3 IMAD R47, R47, R90, R15 ;  /* 0x0000005a2f2fb224 */ /* 0x000fe200078e020f */
[----:B------:R-:W-:Y:S04]  /*31a0*/  BSSY B1, `(.L_x_83) ;  /* 0x0000006000017945 */ /* 0x000fe80003800000 */
[----:B------:R0:W-:Y:S01]  /*31b0*/  @!P3 STG.E.U8 desc[UR38][R6.64+0x29], R47 ;  /* 0x0000292f0600b986 */ /* 0x0001e2000c101126 */
[----:B------:R-:W-:Y:S05]  /*31c0*/  @P5 BRA `(.L_x_84) ;  /* 0x00000000000c5947 */ /* 0x000fea0003800000 */
[----:B------:R-:W5:Y:S02]  /*31d0*/  LDG.E.U8 R98, desc[UR38][R8.64+0x30] ;  /* 0x0000302608627981 */ /* 0x000f64000c1e1100 */
[----:B-----5:R-:W-:-:S05]  /*31e0*/  PRMT R12, R98, 0x8880, RZ ;  /* 0x00008880620c7816 */ /* 0x020fca00000000ff */
[----:B------:R-:W-:-:S07]  /*31f0*/  IMAD R15, R12, R91, RZ ;  /* 0x0000005b0c0f7224 */ /* 0x000fce00078e02ff */
.L_x_84:
[----:B------:R-:W-:Y:S05]  /*3200*/  BSYNC B1 ;  /* 0x0000000000017941 */ /* 0x000fea0003800000 */
.L_x_83:
[----:B---3--:R-:W-:Y:S01]  /*3210*/  @!P5 IMAD R13, R48, R90, R15 ;  /* 0x0000005a300dd224 */ /* 0x008fe200078e020f */
[----:B------:R-:W-:Y:S04]  /*3220*/  BSSY B1, `(.L_x_85) ;  /* 0x0000006000017945 */ /* 0x000fe80003800000 */
[----:B------:R3:W-:Y:S01]  /*3230*/  @!P5 STG.E.U8 desc[UR38][R4.64+0x30], R13 ;  /* 0x0000300d0400d986 */ /* 0x0007e2000c101126 */
[----:B------:R-:W-:Y:S05]  /*3240*/  @P2 BRA `(.L_x_86) ;  /* 0x00000000000c2947 */ /* 0x000fea0003800000 */
[----:B------:R-:W5:Y:S02]  /*3250*/  LDG.E.U8 R98, desc[UR38][R8.64+0x31] ;  /* 0x0000312608627981 */ /* 0x000f64000c1e1100 */
[----:B-----5:R-:W-:-:S05]  /*3260*/  PRMT R12, R98, 0x8880, RZ ;  /* 0x00008880620c7816 */ /* 0x020fca00000000ff */
[----:B------:R-:W-:-:S07]  /*3270*/  IMAD R15, R12, R91, RZ ;  /* 0x0000005b0c0f7224 */ /* 0x000fce00078e02ff */
.L_x_86:
[----:B------:R-:W-:Y:S05]  /*3280*/  BSYNC B1 ;  /* 0x0000000000017941 */ /* 0x000fea0003800000 */
.L_x_85:
        /* <DEDUP_REMOVED lines=11> */
.L_x_88:
[----:B------:R-:W-:Y:S05]  /*3340*/  BSYNC B1 ;  /* 0x0000000000017941 */ /* 0x000fea0003800000 */
.L_x_87:
[----:B---3--:R-:W-:Y:S01]  /*3350*/  @!P4 IMAD R13, R50, R90, R15 ;  /* 0x0000005a320dc224 */ /* 0x008fe200078e020f */
[----:B------:R-:W-:Y:S04]  /*3360*/  BSSY B1, `(.L_x_89) ;  /* 0x0000006000017945 */ /* 0x000fe80003800000 */
[----:B------:R3:W-:Y:S01]  /*3370*/  @!P4 STG.E.U8 desc[UR38][R6.64+0x30], R13 ;  /* 0x0000300d0600c986 */ /* 0x0007e2000c101126 */
[----:B------:R-:W-:Y:S05]  /*3380*/  @P3 BRA `(.L_x_90) ;  /* 0x00000000000c3947 */ /* 0x000fea0003800000 */
[----:B------:R-:W5:Y:S02]  /*3390*/  LDG.E.U8 R98, desc[UR38][R10.64+0x31] ;  /* 0x000031260a627981 */ /* 0x000f64000c1e1100 */
[----:B-----5:R-:W-:-:S05]  /*33a0*/  PRMT R12, R98, 0x8880, RZ ;  /* 0x00008880620c7816 */ /* 0x020fca00000000ff */
[----:B------:R-:W-:-:S07]  /*33b0*/  IMAD R15, R12, R91, RZ ;  /* 0x0000005b0c0f7224 */ /* 0x000fce00078e02ff */
.L_x_90:
[----:B------:R-:W-:Y:S05]  /*33c0*/  BSYNC B1 ;  /* 0x0000000000017941 */ /* 0x000fea0003800000 */
.L_x_89:
[----:B------:R-:W-:Y:S01]  /*33d0*/  @!P3 IMAD R51, R51, R90, R15 ;  /* 0x0000005a3333b224 */ /* 0x000fe200078e020f */
[----:B------:R-:W-:Y:S04]  /*33e0*/  BSSY B1, `(.L_x_91) ;  /* 0x0000006000017945 */ /* 0x000fe80003800000 */
[----:B------:R0:W-:Y:S01]  /*33f0*/  @!P3 STG.E.U8 desc[UR38][R6.64+0x31], R51 ;  /* 0x000031330600b986 */ /* 0x0001e2000c101126 */
[----:B------:R-:W-:Y:S05]  /*3400*/  @P5 BRA `(.L_x_92) ;  /* 0x00000000000c5947 */ /* 0x000fea0003800000 */
[----:B------:R-:W5:Y:S02]  /*3410*/  LDG.E.U8 R98, desc[UR38][R8.64+0x38] ;  /* 0x0000382608627981 */ /* 0x000f64000c1e1100 */
[----:B-----5:R-:W-:-:S05]  /*3420*/  PRMT R12, R98, 0x8880, RZ ;  /* 0x00008880620c7816 */ /* 0x020fca00000000ff */
[----:B------:R-:W-:-:S07]  /*3430*/  IMAD R15, R12, R91, RZ ;  /* 0x0000005b0c0f7224 */ /* 0x000fce00078e02ff */
.L_x_92:
[----:B------:R-:W-:Y:S05]  /*3440*/  BSYNC B1 ;  /* 0x0000000000017941 */ /* 0x000fea0003800000 */
.L_x_91:
[----:B---3--:R-:W-:Y:S01]  /*3450*/  @!P5 IMAD R13, R52, R90, R15 ;  /* 0x0000005a340dd224 */ /* 0x008fe200078e020f */
[----:B------:R-:W-:Y:S04]  /*3460*/  BSSY B1, `(.L_x_93) ;  /* 0x0000006000017945 */ /* 0x000fe80003800000 */
[----:B------:R3:W-:Y:S01]  /*3470*/  @!P5 STG.E.U8 desc[UR38][R4.64+0x38], R13 ;  /* 0x0000380d0400d986 */ /* 0x0007e2000c101126 */
[----:B------:R-:W-:Y:S05]  /*3480*/  @P2 BRA `(.L_x_94) ;  /* 0x00000000000c2947 */ /* 0x000fea0003800000 */
[----:B------:R-:W5:Y:S02]  /*3490*/  LDG.E.U8 R98, desc[UR38][R8.64+0x39] ;  /* 0x0000392608627981 */ /* 0x000f64000c1e1100 */
[----:B-----5:R-:W-:-:S05]  /*34a0*/  PRMT R12, R98, 0x8880, RZ ;  /* 0x00008880620c7816 */ /* 0x020fca00000000ff */
[----:B------:R-:W-:-:S07]  /*34b0*/  IMAD R15, R12, R91, RZ ;  /* 0x0000005b0c0f7224 */ /* 0x000fce00078e02ff */
.L_x_94:
[----:B------:R-:W-:Y:S05]  /*34c0*/  BSYNC B1 ;  /* 0x0000000000017941 */ /* 0x000fea0003800000 */
.L_x_93:
        /* <DEDUP_REMOVED lines=11> */
.L_x_96:
[----:B------:R-:W-:Y:S05]  /*3580*/  BSYNC B1 ;  /* 0x0000000000017941 */ /* 0x000fea0003800000 */
.L_x_95:
[----:B---3--:R-:W-:Y:S01]  /*3590*/  @!P4 IMAD R13, R54, R90, R15 ;  /* 0x0000005a360dc224 */ /* 0x008fe200078e020f */
[----:B------:R-:W-:Y:S04]  /*35a0*/  BSSY B1, `(.L_x_97) ;  /* 0x0000006000017945 */ /* 0x000fe80003800000 */
[----:B------:R3:W-:Y:S01]  /*35b0*/  @!P4 STG.E.U8 desc[UR38][R6.64+0x38], R13 ;  /* 0x0000380d0600c986 */ /* 0x0007e2000c101126 */
[----:B------:R-:W-:Y:S05]  /*35c0*/  @P3 BRA `(.L_x_98) ;  /* 0x00000000000c3947 */ /* 0x000fea0003800000 */
[----:B------:R-:W5:Y:S02]  /*35d0*/  LDG.E.U8 R98, desc[UR38][R10.64+0x39] ;  /* 0x000039260a627981 */ /* 0x000f64000c1e1100 */
[----:B-----5:R-:W-:-:S05]  /*35e0*/  PRMT R12, R98, 0x8880, RZ ;  /* 0x00008880620c7816 */ /* 0x020fca00000000ff */
[----:B------:R-:W-:-:S07]  /*35f0*/  IMAD R15, R12, R91, RZ ;  /* 0x0000005b0c0f7224 */ /* 0x000fce00078e02ff */
.L_x_98:
[----:B------:R-:W-:Y:S05]  /*3600*/  BSYNC B1 ;  /* 0x0000000000017941 */ /* 0x000fea0003800000 */
.L_x_97:
[----:B------:R-:W-:Y:S01]  /*3610*/  @!P3 IMAD R55, R55, R90, R15 ;  /* 0x0000005a3737b224 */ /* 0x000fe200078e020f */
[----:B------:R-:W-:Y:S04]  /*3620*/  BSSY B1, `(.L_x_99) ;  /* 0x0000006000017945 */ /* 0x000fe80003800000 */
[----:B------:R0:W-:Y:S01]  /*3630*/  @!P3 STG.E.U8 desc[UR38][R6.64+0x39], R55 ;  /* 0x000039370600b986 */ /* 0x0001e2000c101126 */
[----:B------:R-:W-:Y:S05]  /*3640*/  @P5 BRA `(.L_x_100) ;  /* 0x00000000000c5947 */ /* 0x000fea0003800000 */
[----:B------:R-:W5:Y:S02]  /*3650*/  LDG.E.U8 R98, desc[UR38][R8.64+0x40] ;  /* 0x0000402608627981 */ /* 0x000f64000c1e1100 */
[----:B-----5:R-:W-:-:S05]  /*3660*/  PRMT R12, R98, 0x8880, RZ ;  /* 0x00008880620c7816 */ /* 0x020fca00000000ff */
[----:B------:R-:W-:-:S07]  /*3670*/  IMAD R15, R12, R91, RZ ;  /* 0x0000005b0c0f7224 */ /* 0x000fce00078e02ff */
.L_x_100:
[----:B------:R-:W-:Y:S05]  /*3680*/  BSYNC B1 ;  /* 0x0000000000017941 */ /* 0x000fea0003800000 */
.L_x_99:
[----:B---3--:R-:W-:Y:S01]  /*3690*/  @!P5 IMAD R13, R56, R90, R15 ;  /* 0x0000005a380dd224 */ /* 0x008fe200078e020f */
[----:B------:R-:W-:Y:S04]  /*36a0*/  BSSY B1, `(.L_x_101) ;  /* 0x0000006000017945 */ /* 0x000fe80003800000 */
[----:B------:R3:W-:Y:S01]  /*36b0*/  @!P5 STG.E.U8 desc[UR38][R4.64+0x40], R13 ;  /* 0x0000400d0400d986 */ /* 0x0007e2000c101126 */
[----:B------:R-:W-:Y:S05]  /*36c0*/  @P2 BRA `(.L_x_102) ;  /* 0x00000000000c2947 */ /* 0x000fea0003800000 */
[----:B------:R-:W5:Y:S02]  /*36d0*/  LDG.E.U8 R98, desc[UR38][R8.64+0x41] ;  /* 0x0000412608627981 */ /* 0x000f64000c1e1100 */
[----:B-----5:R-:W-:-:S05]  /*36e0*/  PRMT R12, R98, 0x8880, RZ ;  /* 0x00008880620c7816 */ /* 0x020fca00000000ff */
[----:B------:R-:W-:-:S07]  /*36f0*/  IMAD R15, R12, R91, RZ ;  /* 0x0000005b0c0f7224 */ /* 0x000fce00078e02ff */
.L_x_102:
[----:B------:R-:W-:Y:S05]  /*3700*/  BSYNC B1 ;  /* 0x0000000000017941 */ /* 0x000fea0003800000 */
.L_x_101:
        /* <DEDUP_REMOVED lines=11> */
.L_x_104:
[----:B------:R-:W-:Y:S05]  /*37c0*/  BSYNC B1 ;  /* 0x0000000000017941 */ /* 0x000fea0003800000 */
.L_x_103:
[----:B---3--:R-:W-:Y:S01]  /*37d0*/  @!P4 IMAD R13, R58, R90, R15 ;  /* 0x0000005a3a0dc224 */ /* 0x008fe200078e020f */
[----:B------:R-:W-:Y:S04]  /*37e0*/  BSSY B1, `(.L_x_105) ;  /* 0x0000006000017945 */ /* 0x000fe80003800000 */
[----:B------:R3:W-:Y:S01]  /*37f0*/  @!P4 STG.E.U8 desc[UR38][R6.64+0x40], R13 ;  /* 0x0000400d0600c986 */ /* 0x0007e2000c101126 */
[----:B------:R-:W-:Y:S05]  /*3800*/  @P3 BRA `(.L_x_106) ;  /* 0x00000000000c3947 */ /* 0x000fea0003800000 */
[----:B------:R-:W5:Y:S02]  /*3810*/  LDG.E.U8 R98, desc[UR38][R10.64+0x41] ;  /* 0x000041260a627981 */ /* 0x000f64000c1e1100 */
[----:B-----5:R-:W-:-:S05]  /*3820*/  PRMT R12, R98, 0x8880, RZ ;  /* 0x00008880620c7816 */ /* 0x020fca00000000ff */
[----:B------:R-:W-:-:S07]  /*3830*/  IMAD R15, R12, R91, RZ ;  /* 0x0000005b0c0f7224 */ /* 0x000fce00078e02ff */
.L_x_106:
[----:B------:R-:W-:Y:S05]  /*3840*/  BSYNC B1 ;  /* 0x0000000000017941 */ /* 0x000fea0003800000 */
.L_x_105:
[----:B------:R-:W-:Y:S01]  /*3850*/  @!P3 IMAD R59, R59, R90, R15 ;  /* 0x0000005a3b3bb224 */ /* 0x000fe200078e020f */
[----:B------:R-:W-:Y:S04]  /*3860*/  BSSY B1, `(.L_x_107) ;  /* 0x0000006000017945 */ /* 0x000fe80003800000 */
[----:B------:R0:W-:Y:S01]  /*3870*/  @!P3 STG.E.U8 desc[UR38][R6.64+0x41], R59 ;  /* 0x0000413b0600b986 */ /* 0x0001e2000c101126 */
[----:B------:R-:W-:Y:S05]  /*3880*/  @P5 BRA `(.L_x_108) ;  /* 0x00000000000c5947 */ /* 0x000fea0003800000 */
[----:B------:R-:W5:Y:S02]  /*3890*/  LDG.E.U8 R98, desc[UR38][R8.64+0x48] ;  /* 0x0000482608627981 */ /* 0x000f64000c1e1100 */
[----:B-----5:R-:W-:-:S05]  /*38a0*/  PRMT R12, R98, 0x8880, RZ ;  /* 0x00008880620c7816 */ /* 0x020fca00000000ff */
[----:B------:R-:W-:-:S07]  /*38b0*/  IMAD R15, R12, R91, RZ ;  /* 0x0000005b0c0f7224 */ /* 0x000fce00078e02ff */
.L_x_108:
[----:B------:R-:W-:Y:S05]  /*38c0*/  BSYNC B1 ;  /* 0x0000000000017941 */ /* 0x000fea0003800000 */
.L_x_107:
[----:B---3--:R-:W-:Y:S01]  /*38d0*/  @!P5 IMAD R13, R60, R90, R15 ;  /* 0x0000005a3c0dd224 */ /* 0x008fe200078e020f */
[----:B------:R-:W-:Y:S04]  /*38e0*/  BSSY B1, `(.L_x_109) ;  /* 0x0000006000017945 */ /* 0x000fe80003800000 */
[----:B------:R3:W-:Y:S01]  /*38f0*/  @!P5 STG.E.U8 desc[UR38][R4.64+0x48], R13 ;  /* 0x0000480d0400d986 */ /* 0x0007e2000c101126 */
[----:B------:R-:W-:Y:S05]  /*3900*/  @P2 BRA `(.L_x_110) ;  /* 0x00000000000c2947 */ /* 0x000fea0003800000 */
[----:B------:R-:W5:Y:S02]  /*3910*/  LDG.E.U8 R98, desc[UR38][R8.64+0x49] ;  /* 0x0000492608627981 */ /* 0x000f64000c1e1100 */
[----:B-----5:R-:W-:-:S05]  /*3920*/  PRMT R12, R98, 0x8880, RZ ;  /* 0x00008880620c7816 */ /* 0x020fca00000000ff */
[----:B------:R-:W-:-:S07]  /*3930*/  IMAD R15, R12, R91, RZ ;  /* 0x0000005b0c0f7224 */ /* 0x000fce00078e02ff */
.L_x_110:
[----:B------:R-:W-:Y:S05]  /*3940*/  BSYNC B1 ;  /* 0x0000000000017941 */ /* 0x000fea0003800000 */
.L_x_109:
        /* <DEDUP_REMOVED lines=11> */
.L_x_112:
[----:B------:R-:W-:Y:S05]  /*3a00*/  BSYNC B1 ;  /* 0x0000000000017941 */ /* 0x000fea0003800000 */
.L_x_111:
[----:B---3--:R-:W-:Y:S01]  /*3a10*/  @!P4 IMAD R13, R62, R90, R15 ;  /* 0x0000005a3e0dc224 */ /* 0x008fe200078e020f */
[----:B------:R-:W-:Y:S04]  /*3a20*/  BSSY B1, `(.L_x_113) ;  /* 0x0000006000017945 */ /* 0x000fe80003800000 */
[----:B------:R3:W-:Y:S01]  /*3a30*/  @!P4 STG.E.U8 desc[UR38][R6.64+0x48], R13 ;  /* 0x0000480d0600c986 */ /* 0x0007e2000c101126 */
[----:B------:R-:W-:Y:S05]  /*3a40*/  @P3 BRA `(.L_x_114) ;  /* 0x00000000000c3947 */ /* 0x000fea0003800000 */
[----:B------:R-:W5:Y:S02]  /*3a50*/  LDG.E.U8 R98, desc[UR38][R10.64+0x49] ;  /* 0x000049260a627981 */ /* 0x000f64000c1e1100 */
[----:B-----5:R-:W-:-:S05]  /*3a60*/  PRMT R12, R98, 0x8880, RZ ;  /* 0x00008880620c7816 */ /* 0x020fca00000000ff */
[----:B------:R-:W-:-:S07]  /*3a70*/  IMAD R15, R12, R91, RZ ;  /* 0x0000005b0c0f7224 */ /* 0x000fce00078e02ff */
.L_x_114:
[----:B------:R-:W-:Y:S05]  /*3a80*/  BSYNC B1 ;  /* 0x0000000000017941 */ /* 0x000fea0003800000 */
.L_x_113:
[----:B------:R-:W-:Y:S01]  /*3a90*/  @!P3 IMAD R63, R63, R90, R15 ;  /* 0x0000005a3f3fb224 */ /* 0x000fe200078e020f */
[----:B------:R-:W-:Y:S04]  /*3aa0*/  BSSY B1, `(.L_x_115) ;  /* 0x0000006000017945 */ /* 0x000fe80003800000 */
[----:B------:R0:W-:Y:S01]  /*3ab0*/  @!P3 STG.E.U8 desc[UR38][R6.64+0x49], R63 ;  /* 0x0000493f0600b986 */ /* 0x0001e2000c101126 */
[----:B------:R-:W-:Y:S05]  /*3ac0*/  @P5 BRA `(.L_x_116) ;  /* 0x00000000000c5947 */ /* 0x000fea0003800000 */
[----:B------:R-:W5:Y:S02]  /*3ad0*/  LDG.E.U8 R98, desc[UR38][R8.64+0x50] ;  /* 0x0000502608627981 */ /* 0x000f64000c1e1100 */
[----:B-----5:R-:W-:-:S05]  /*3ae0*/  PRMT R12, R98, 0x8880, RZ ;  /* 0x00008880620c7816 */ /* 0x020fca00000000ff */
[----:B------:R-:W-:-:S07]  /*3af0*/  IMAD R15, R12, R91, RZ ;  /* 0x0000005b0c0f7224 */ /* 0x000fce00078e02ff */
.L_x_116:
[----:B------:R-:W-:Y:S05]  /*3b00*/  BSYNC B1 ;  /* 0x0000000000017941 */ /* 0x000fea0003800000 */
.L_x_115:
[----:B---3--:R-:W-:Y:S01]  /*3b10*/  @!P5 IMAD R13, R64, R90, R15 ;  /* 0x0000005a400dd224 */ /* 0x008fe200078e020f */
[----:B------:R-:W-:Y:S04]  /*3b20*/  BSSY B1, `(.L_x_117) ;  /* 0x0000006000017945 */ /* 0x000fe80003800000 */
[----:B------:R3:W-:Y:S01]  /*3b30*/  @!P5 STG.E.U8 desc[UR38][R4.64+0x50], R13 ;  /* 0x0000500d0400d986 */ /* 0x0007e2000c101126 */
[----:B------:R-:W-:Y:S05]  /*3b40*/  @P2 BRA `(.L_x_118) ;  /* 0x00000000000c2947 */ /* 0x000fea0003800000 */
[----:B------:R-:W5:Y:S02]  /*3b50*/  LDG.E.U8 R98, desc[UR38][R8.64+0x51] ;  /* 0x0000512608627981 */ /* 0x000f64000c1e1100 */
[----:B-----5:R-:W-:-:S05]  /*3b60*/  PRMT R12, R98, 0x8880, RZ ;  /* 0x00008880620c7816 */ /* 0x020fca00000000ff */
[----:B------:R-:W-:-:S07]  /*3b70*/  IMAD R15, R12, R91, RZ ;  /* 0x0000005b0c0f7224 */ /* 0x000fce00078e02ff */
.L_x_118:
[----:B------:R-:W-:Y:S05]  /*3b80*/  BSYNC B1 ;  /* 0x0000000000017941 */ /* 0x000fea0003800000 */
.L_x_117:
        /* <DEDUP_REMOVED lines=11> */
.L_x_120:
[----:B------:R-:W-:Y:S05]  /*3c40*/  BSYNC B1 ;  /* 0x0000000000017941 */ /* 0x000fea0003800000 */
.L_x_119:
[----:B---3--:R-:W-:Y:S01]  /*3c50*/  @!P4 IMAD R13, R66, R90, R15 ;  /* 0x0000005a420dc224 */ /* 0x008fe200078e020f */
[----:B------:R-:W-:Y:S04]  /*3c60*/  BSSY B1, `(.L_x_121) ;  /* 0x0000006000017945 */ /* 0x000fe80003800000 */
[----:B------:R3:W-:Y:S01]  /*3c70*/  @!P4 STG.E.U8 desc[UR38][R6.64+0x50], R13 ;  /* 0x0000500d0600c986 */ /* 0x0007e2000c101126 */
[----:B------:R-:W-:Y:S05]  /*3c80*/  @P3 BRA `(.L_x_122) ;  /* 0x00000000000c3947 */ /* 0x000fea0003800000 */
[----:B------:R-:W5:Y:S02]  /*3c90*/  LDG.E.U8 R98, desc[UR38][R10.64+0x51] ;  /* 0x000051260a627981 */ /* 0x000f64000c1e1100 */
[----:B-----5:R-:W-:-:S05]  /*3ca0*/  PRMT R12, R98, 0x8880, RZ ;  /* 0x00008880620c7816 */ /* 0x020fca00000000ff */
[----:B------:R-:W-:-:S07]  /*3cb0*/  IMAD R15, R12, R91, RZ ;  /* 0x0000005b0c0f7224 */ /* 0x000fce00078e02ff */
.L_x_122:
[----:B------:R-:W-:Y:S05]  /*3cc0*/  BSYNC B1 ;  /* 0x0000000000017941 */ /* 0x000fea0003800000 */
.L_x_121:
[----:B------:R-:W-:Y:S01]  /*3cd0*/  @!P3 IMAD R67, R67, R90, R15 ;  /* 0x0000005a4343b224 */ /* 0x000fe200078e020f */
[----:B------:R-:W-:Y:S04]  /*3ce0*/  BSSY B1, `(.L_x_123) ;  /* 0x0000006000017945 */ /* 0x000fe80003800000 */
[----:B------:R0:W-:Y:S01]  /*3cf0*/  @!P3 STG.E.U8 desc[UR38][R6.64+0x51], R67 ;  /* 0x000051430600b986 */ /* 0x0001e2000c101126 */
[----:B------:R-:W-:Y:S05]  /*3d00*/  @P5 BRA `(.L_x_124) ;  /* 0x00000000000c5947 */ /* 0x000fea0003800000 */
[----:B------:R-:W5:Y:S02]  /*3d10*/  LDG.E.U8 R98, desc[UR38][R8.64+0x58] ;  /* 0x0000582608627981 */ /* 0x000f64000c1e1100 */
[----:B-----5:R-:W-:-:S05]  /*3d20*/  PRMT R12, R98, 0x8880, RZ ;  /* 0x00008880620c7816 */ /* 0x020fca00000000ff */
[----:B------:R-:W-:-:S07]  /*3d30*/  IMAD R15, R12, R91, RZ ;  /* 0x0000005b0c0f7224 */ /* 0x000fce00078e02ff */
.L_x_124:
[----:B------:R-:W-:Y:S05]  /*3d40*/  BSYNC B1 ;  /* 0x0000000000017941 */ /* 0x000fea0003800000 */
.L_x_123:
[----:B---3--:R-:W-:Y:S01]  /*3d50*/  @!P5 IMAD R13, R68, R90, R15 ;  /* 0x0000005a440dd224 */ /* 0x008fe200078e020f */
[----:B------:R-:W-:Y:S04]  /*3d60*/  BSSY B1, `(.L_x_125) ;  /* 0x0000006000017945 */ /* 0x000fe80003800000 */
[----:B------:R3:W-:Y:S01]  /*3d70*/  @!P5 STG.E.U8 desc[UR38][R4.64+0x58], R13 ;  /* 0x0000580d0400d986 */ /* 0x0007e2000c101126 */
[----:B------:R-:W-:Y:S05]  /*3d80*/  @P2 BRA `(.L_x_126) ;  /* 0x00000000000c2947 */ /* 0x000fea0003800000 */
[----:B------:R-:W5:Y:S02]  /*3d90*/  LDG.E.U8 R98, desc[UR38][R8.64+0x59] ;  /* 0x0000592608627981 */ /* 0x000f64000c1e1100 */
[----:B-----5:R-:W-:-:S05]  /*3da0*/  PRMT R12, R98, 0x8880, RZ ;  /* 0x00008880620c7816 */ /* 0x020fca00000000ff */
[----:B------:R-:W-:-:S07]  /*3db0*/  IMAD R15, R12, R91, RZ ;  /* 0x0000005b0c0f7224 */ /* 0x000fce00078e02ff */
.L_x_126:
[----:B------:R-:W-:Y:S05]  /*3dc0*/  BSYNC B1 ;  /* 0x0000000000017941 */ /* 0x000fea0003800000 */
.L_x_125:
        /* <DEDUP_REMOVED lines=11> */
.L_x_128:
[----:B------:R-:W-:Y:S05]  /*3e80*/  BSYNC B1 ;  /* 0x0000000000017941 */ /* 0x000fea0003800000 */
.L_x_127:
[----:B---3--:R-:W-:Y:S01]  /*3e90*/  @!P4 IMAD R13, R70, R90, R15 ;  /* 0x0000005a460dc224 */ /* 0x008fe200078e020f */
[----:B------:R-:W-:Y:S04]  /*3ea0*/  BSSY B1, `(.L_x_129) ;  /* 0x0000006000017945 */ /* 0x000fe80003800000 */
[----:B------:R3:W-:Y:S01]  /*3eb0*/  @!P4 STG.E.U8 desc[UR38][R6.64+0x58], R13 ;  /* 0x0000580d0600c986 */ /* 0x0007e2000c101126 */
[----:B------:R-:W-:Y:S05]  /*3ec0*/  @P3 BRA `(.L_x_130) ;  /* 0x00000000000c3947 */ /* 0x000fea0003800000 */
[----:B------:R-:W5:Y:S02]  /*3ed0*/  LDG.E.U8 R98, desc[UR38][R10.64+0x59] ;  /* 0x000059260a627981 */ /* 0x000f64000c1e1100 */
[----:B-----5:R-:W-:-:S05]  /*3ee0*/  PRMT R12, R98, 0x8880, RZ ;  /* 0x00008880620c7816 */ /* 0x020fca00000000ff */
[----:B------:R-:W-:-:S07]  /*3ef0*/  IMAD R15, R12, R91, RZ ;  /* 0x0000005b0c0f7224 */ /* 0x000fce00078e02ff */
.L_x_130:
[----:B------:R-:W-:Y:S05]  /*3f00*/  BSYNC B1 ;  /* 0x0000000000017941 */ /* 0x000fea0003800000 */
.L_x_129:
[----:B------:R-:W-:Y:S01]  /*3f10*/  @!P3 IMAD R71, R71, R90, R15 ;  /* 0x0000005a4747b224 */ /* 0x000fe200078e020f */
[----:B------:R-:W-:Y:S04]  /*3f20*/  BSSY B1, `(.L_x_131) ;  /* 0x0000006000017945 */ /* 0x000fe80003800000 */
[----:B------:R0:W-:Y:S01]  /*3f30*/  @!P3 STG.E.U8 desc[UR38][R6.64+0x59], R71 ;  /* 0x000059470600b986 */ /* 0x0001e2000c101126 */
[----:B------:R-:W-:Y:S05]  /*3f40*/  @P5 BRA `(.L_x_132) ;  /* 0x00000000000c5947 */ /* 0x000fea0003800000 */
[----:B------:R-:W5:Y:S02]  /*3f50*/  LDG.E.U8 R98, desc[UR38][R8.64+0x60] ;  /* 0x0000602608627981 */ /* 0x000f64000c1e1100 */
[----:B-----5:R-:W-:-:S05]  /*3f60*/  PRMT R12, R98, 0x8880, RZ ;  /* 0x00008880620c7816 */ /* 0x020fca00000000ff */
[----:B------:R-:W-:-:S07]  /*3f70*/  IMAD R15, R12, R91, RZ ;  /* 0x0000005b0c0f7224 */ /* 0x000fce00078e02ff */
.L_x_132:
[----:B------:R-:W-:Y:S05]  /*3f80*/  BSYNC B1 ;  /* 0x0000000000017941 */ /* 0x000fea0003800000 */
.L_x_131:
[----:B---3--:R-:W-:Y:S01]  /*3f90*/  @!P5 IMAD R13, R72, R90, R15 ;  /* 0x0000005a480dd224 */ /* 0x008fe200078e020f */
[----:B------:R-:W-:Y:S04]  /*3fa0*/  BSSY B1, `(.L_x_133) ;  /* 0x0000006000017945 */ /* 0x000fe80003800000 */
[----:B------:R3:W-:Y:S01]  /*3fb0*/  @!P5 STG.E.U8 desc[UR38][R4.64+0x60], R13 ;  /* 0x0000600d0400d986 */ /* 0x0007e2000c101126 */
[----:B------:R-:W-:Y:S05]  /*3fc0*/  @P2 BRA `(.L_x_134) ;  /* 0x00000000000c2947 */ /* 0x000fea0003800000 */
[----:B------:R-:W5:Y:S02]  /*3fd0*/  LDG.E.U8 R98, desc[UR38][R8.64+0x61] ;  /* 0x0000612608627981 */ /* 0x000f64000c1e1100 */
[----:B-----5:R-:W-:-:S05]  /*3fe0*/  PRMT R12, R98, 0x8880, RZ ;  /* 0x00008880620c7816 */ /* 0x020fca00000000ff */
[----:B------:R-:W-:-:S07]  /*3ff0*/  IMAD R15, R12, R91, RZ ;  /* 0x0000005b0c0f7224 */ /* 0x000fce00078e02ff */
.L_x_134:
[----:B------:R-:W-:Y:S05]  /*4000*/  BSYNC B1 ;  /* 0x0000000000017941 */ /* 0x000fea0003800000 */
.L_x_133:
        /* <DEDUP_REMOVED lines=11> */
.L_x_136:
[----:B------:R-:W-:Y:S05]  /*40c0*/  BSYNC B1 ;  /* 0x0000000000017941 */ /* 0x000fea0003800000 */
.L_x_135:
[----:B---3--:R-:W-:Y:S01]  /*40d0*/  @!P4 IMAD R13, R74, R90, R15 ;  /* 0x0000005a4a0dc224 */ /* 0x008fe200078e020f */
[----:B------:R-:W-:Y:S04]  /*40e0*/  BSSY B1, `(.L_x_137) ;  /* 0x0000006000017945 */ /* 0x000fe80003800000 */
[----:B------:R3:W-:Y:S01]  /*40f0*/  @!P4 STG.E.U8 desc[UR38][R6.64+0x60], R13 ;  /* 0x0000600d0600c986 */ /* 0x0007e2000c101126 */
[----:B------:R-:W-:Y:S05]  /*4100*/  @P3 BRA `(.L_x_138) ;  /* 0x00000000000c3947 */ /* 0x000fea0003800000 */
[----:B------:R-:W5:Y:S02]  /*4110*/  LDG.E.U8 R98, desc[UR38][R10.64+0x61] ;  /* 0x000061260a627981 */ /* 0x000f64000c1e1100 */
[----:B-----5:R-:W-:-:S05]  /*4120*/  PRMT R12, R98, 0x8880, RZ ;  /* 0x00008880620c7816 */ /* 0x020fca00000000ff */
[----:B------:R-:W-:-:S07]  /*4130*/  IMAD R15, R12, R91, RZ ;  /* 0x0000005b0c0f7224 */ /* 0x000fce00078e02ff */
.L_x_138:
[----:B------:R-:W-:Y:S05]  /*4140*/  BSYNC B1 ;  /* 0x0000000000017941 */ /* 0x000fea0003800000 */
.L_x_137:
[----:B------:R-:W-:Y:S01]  /*4150*/  @!P3 IMAD R75, R75, R90, R15 ;  /* 0x0000005a4b4bb224 */ /* 0x000fe200078e020f */
[----:B------:R-:W-:Y:S04]  /*4160*/  BSSY B1, `(.L_x_139) ;  /* 0x0000006000017945 */ /* 0x000fe80003800000 */
[----:B------:R0:W-:Y:S01]  /*4170*/  @!P3 STG.E.U8 desc[UR38][R6.64+0x61], R75 ;  /* 0x0000614b0600b986 */ /* 0x0001e2000c101126 */
[----:B------:R-:W-:Y:S05]  /*4180*/  @P5 BRA `(.L_x_140) ;  /* 0x00000000000c5947 */ /* 0x000fea0003800000 */
[----:B------:R-:W5:Y:S02]  /*4190*/  LDG.E.U8 R98, desc[UR38][R8.64+0x68] ;  /* 0x0000682608627981 */ /* 0x000f64000c1e1100 */
[----:B-----5:R-:W-:-:S05]  /*41a0*/  PRMT R12, R98, 0x8880, RZ ;  /* 0x00008880620c7816 */ /* 0x020fca00000000ff */
[----:B------:R-:W-:-:S07]  /*41b0*/  IMAD R15, R12, R91, RZ ;  /* 0x0000005b0c0f7224 */ /* 0x000fce00078e02ff */
.L_x_140:
[----:B------:R-:W-:Y:S05]  /*41c0*/  BSYNC B1 ;  /* 0x0000000000017941 */ /* 0x000fea0003800000 */
.L_x_139:
[----:B---3--:R-:W-:Y:S01]  /*41d0*/  @!P5 IMAD R13, R76, R90, R15 ;  /* 0x0000005a4c0dd224 */ /* 0x008fe200078e020f */
[----:B------:R-:W-:Y:S04]  /*41e0*/  BSSY B1, `(.L_x_141) ;  /* 0x0000006000017945 */ /* 0x000fe80003800000 */
[----:B------:R3:W-:Y:S01]  /*41f0*/  @!P5 STG.E.U8 desc[UR38][R4.64+0x68], R13 ;  /* 0x0000680d0400d986 */ /* 0x0007e2000c101126 */
[----:B------:R-:W-:Y:S05]  /*4200*/  @P2 BRA `(.L_x_142) ;  /* 0x00000000000c2947 */ /* 0x000fea0003800000 */
[----:B------:R-:W5:Y:S02]  /*4210*/  LDG.E.U8 R98, desc[UR38][R8.64+0x69] ;  /* 0x0000692608627981 */ /* 0x000f64000c1e1100 */
[----:B-----5:R-:W-:-:S05]  /*4220*/  PRMT R12, R98, 0x8880, RZ ;  /* 0x00008880620c7816 */ /* 0x020fca00000000ff */
[----:B------:R-:W-:-:S07]  /*4230*/  IMAD R15, R12, R91, RZ ;  /* 0x0000005b0c0f7224 */ /* 0x000fce00078e02ff */
.L_x_142:
[----:B------:R-:W-:Y:S05]  /*4240*/  BSYNC B1 ;  /* 0x0000000000017941 */ /* 0x000fea0003800000 */
.L_x_141:
        /* <DEDUP_REMOVED lines=11> */
.L_x_144:
[----:B------:R-:W-:Y:S05]  /*4300*/  BSYNC B1 ;  /* 0x0000000000017941 */ /* 0x000fea0003800000 */
.L_x_143:
[----:B---3--:R-:W-:Y:S01]  /*4310*/  @!P4 IMAD R13, R78, R90, R15 ;  /* 0x0000005a4e0dc224 */ /* 0x008fe200078e020f */
[----:B------:R-:W-:Y:S04]  /*4320*/  BSSY B1, `(.L_x_145) ;  /* 0x0000006000017945 */ /* 0x000fe80003800000 */
[----:B------:R3:W-:Y:S01]  /*4330*/  @!P4 STG.E.U8 desc[UR38][R6.64+0x68], R13 ;  /* 0x0000680d0600c986 */ /* 0x0007e2000c101126 */
[----:B------:R-:W-:Y:S05]  /*4340*/  @P3 BRA `(.L_x_146) ;  /* 0x00000000000c3947 */ /* 0x000fea0003800000 */
[----:B------:R-:W5:Y:S02]  /*4350*/  LDG.E.U8 R98, desc[UR38][R10.64+0x69] ;  /* 0x000069260a627981 */ /* 0x000f64000c1e1100 */
[----:B-----5:R-:W-:-:S05]  /*4360*/  PRMT R12, R98, 0x8880, RZ ;  /* 0x00008880620c7816 */ /* 0x020fca00000000ff */
[----:B------:R-:W-:-:S07]  /*4370*/  IMAD R15, R12, R91, RZ ;  /* 0x0000005b0c0f7224 */ /* 0x000fce00078e02ff */
.L_x_146:
[----:B------:R-:W-:Y:S05]  /*4380*/  BSYNC B1 ;  /* 0x0000000000017941 */ /* 0x000fea0003800000 */
.L_x_145:
[----:B------:R-:W-:Y:S01]  /*4390*/  @!P3 IMAD R79, R79, R90, R15 ;  /* 0x0000005a4f4fb224 */ /* 0x000fe200078e020f */
[----:B------:R-:W-:Y:S04]  /*43a0*/  BSSY B1, `(.L_x_147) ;  /* 0x0000006000017945 */ /* 0x000fe80003800000 */
[----:B------:R0:W-:Y:S01]  /*43b0*/  @!P3 STG.E.U8 desc[UR38][R6.64+0x69], R79 ;  /* 0x0000694f0600b986 */ /* 0x0001e2000c101126 */
[----:B------:R-:W-:Y:S05]  /*43c0*/  @P5 BRA `(.L_x_148) ;  /* 0x00000000000c5947 */ /* 0x000fea0003800000 */
[----:B------:R-:W5:Y:S02]  /*43d0*/  LDG.E.U8 R98, desc[UR38][R8.64+0x70] ;  /* 0x0000702608627981 */ /* 0x000f64000c1e1100 */
[----:B-----5:R-:W-:-:S05]  /*43e0*/  PRMT R12, R98, 0x8880, RZ ;  /* 0x00008880620c7816 */ /* 0x020fca00000000ff */
[----:B------:R-:W-:-:S07]  /*43f0*/  IMAD R15, R12, R91, RZ ;  /* 0x0000005b0c0f7224 */ /* 0x000fce00078e02ff */
.L_x_148:
[----:B------:R-:W-:Y:S05]  /*4400*/  BSYNC B1 ;  /* 0x0000000000017941 */ /* 0x000fea0003800000 */
.L_x_147:
[----:B---3--:R-:W-:Y:S01]  /*4410*/  @!P5 IMAD R13, R80, R90, R15 ;  /* 0x0000005a500dd224 */ /* 0x008fe200078e020f */
[----:B------:R-:W-:Y:S04]  /*4420*/  BSSY B1, `(.L_x_149) ;  /* 0x0000006000017945 */ /* 0x000fe80003800000 */
[----:B------:R3:W-:Y:S01]  /*4430*/  @!P5 STG.E.U8 desc[UR38][R4.64+0x70], R13 ;  /* 0x0000700d0400d986 */ /* 0x0007e2000c101126 */
[----:B------:R-:W-:Y:S05]  /*4440*/  @P2 BRA `(.L_x_150) ;  /* 0x00000000000c2947 */ /* 0x000fea0003800000 */
[----:B------:R-:W5:Y:S02]  /*4450*/  LDG.E.U8 R98, desc[UR38][R8.64+0x71] ;  /* 0x0000712608627981 */ /* 0x000f64000c1e1100 */
[----:B-----5:R-:W-:-:S05]  /*4460*/  PRMT R12, R98, 0x8880, RZ ;  /* 0x00008880620c7816 */ /* 0x020fca00000000ff */
[----:B------:R-:W-:-:S07]  /*4470*/  IMAD R15, R12, R91, RZ ;  /* 0x0000005b0c0f7224 */ /* 0x000fce00078e02ff */
.L_x_150:
[----:B------:R-:W-:Y:S05]  /*4480*/  BSYNC B1 ;  /* 0x0000000000017941 */ /* 0x000fea0003800000 */
.L_x_149:
[----:B------:R-:W-:Y:S01]  /*4490*/  ISETP.LT.OR P4, PT, R3, 0x71, !P0 ;  /* 0x000000710300780c */ /* 0x000fe20004781670 */
[----:B------:R-:W-:Y:S01]  /*44a0*/  @!P2 IMAD R81, R81, R90, R15 ;  /* 0x0000005a5151a224 */ /* 0x000fe200078e020f */
[----:B------:R-:W-:Y:S01]  /*44b0*/  BSSY B1, `(.L_x_151) ;  /* 0x000000a000017945 */ /* 0x000fe20003800000 */
[C---:B------:R-:W-:Y:S02]  /*44c0*/  ISETP.LT.OR P3, PT, R3.reuse, 0x72, !P0 ;  /* 0x000000720300780c */ /* 0x040fe40004761670 */
[C---:B------:R-:W-:Y:S01]  /*44d0*/  ISETP.LT.OR P5, PT, R3.reuse, 0x79, !P0 ;  /* 0x000000790300780c */ /* 0x040fe200047a1670 */
[----:B------:R0:W-:Y:S01]  /*44e0*/  @!P2 STG.E.U8 desc[UR38][R4.64+0x71], R81 ;  /* 0x000071510400a986 */ /* 0x0001e2000c101126 */
[C---:B------:R-:W-:Y:S02]  /*44f0*/  ISETP.LT.OR P2, PT, R3.reuse, 0x79, !P1 ;  /* 0x000000790300780c */ /* 0x040fe40004f41670 */
[----:B------:R-:W-:-:S04]  /*4500*/  ISETP.LT.OR P1, PT, R3, 0x7a, !P1 ;  /* 0x0000007a0300780c */ /* 0x000fc80004f21670 */
[----:B------:R-:W-:Y:S09]  /*4510*/  @P4 BRA `(.L_x_152) ;  /* 0x00000000000c4947 */ /* 0x000ff20003800000 */
[----:B------:R-:W5:Y:S02]  /*4520*/  LDG.E.U8 R98, desc[UR38][R10.64+0x70] ;  /* 0x000070260a627981 */ /* 0x000f64000c1e1100 */
[----:B-----5:R-:W-:-:S05]  /*4530*/  PRMT R12, R98, 0x8880, RZ ;  /* 0x00008880620c7816 */ /* 0x020fca00000000ff */
[----:B------:R-:W-:-:S07]  /*4540*/  IMAD R15, R12, R91, RZ ;  /* 0x0000005b0c0f7224 */ /* 0x000fce00078e02ff */
.L_x_152:
[----:B------:R-:W-:Y:S05]  /*4550*/  BSYNC B1 ;  /* 0x0000000000017941 */ /* 0x000fea0003800000 */
.L_x_151:
[----:B---3--:R-:W-:Y:S01]  /*4560*/  @!P4 IMAD R13, R82, R90, R15 ;  /* 0x0000005a520dc224 */ /* 0x008fe200078e020f */
[----:B------:R-:W-:Y:S04]  /*4570*/  BSSY B1, `(.L_x_153) ;  /* 0x0000006000017945 */ /* 0x000fe80003800000 */
[----:B------:R3:W-:Y:S01]  /*4580*/  @!P4 STG.E.U8 desc[UR38][R6.64+0x70], R13 ;  /* 0x0000700d0600c986 */ /* 0x0007e2000c101126 */
[----:B------:R-:W-:Y:S05]  /*4590*/  @P3 BRA `(.L_x_154) ;  /* 0x00000000000c3947 */ /* 0x000fea0003800000 */
[----:B------:R-:W5:Y:S02]  /*45a0*/  LDG.E.U8 R98, desc[UR38][R10.64+0x71] ;  /* 0x000071260a627981 */ /* 0x000f64000c1e1100 */
[----:B-----5:R-:W-:-:S05]  /*45b0*/  PRMT R12, R98, 0x8880, RZ ;  /* 0x00008880620c7816 */ /* 0x020fca00000000ff */
[----:B------:R-:W-:-:S07]  /*45c0*/  IMAD R15, R12, R91, RZ ;  /* 0x0000005b0c0f7224 */ /* 0x000fce00078e02ff */
.L_x_154:
[----:B------:R-:W-:Y:S05]  /*45d0*/  BSYNC B1 ;  /* 0x0000000000017941 */ /* 0x000fea0003800000 */
.L_x_153:
[----:B------:R-:W-:Y:S01]  /*45e0*/  @!P3 IMAD R83, R83, R90, R15 ;  /* 0x0000005a5353b224 */ /* 0x000fe200078e020f */
[----:B------:R-:W-:Y:S04]  /*45f0*/  BSSY B1, `(.L_x_155) ;  /* 0x0000006000017945 */ /* 0x000fe80003800000 */
[----:B------:R0:W-:Y:S01]  /*4600*/  @!P3 STG.E.U8 desc[UR38][R6.64+0x71], R83 ;  /* 0x000071530600b986 */ /* 0x0001e2000c101126 */
[----:B------:R-:W-:Y:S05]  /*4610*/  @P2 BRA `(.L_x_156) ;  /* 0x00000000000c2947 */ /* 0x000fea0003800000 */
[----:B------:R-:W5:Y:S02]  /*4620*/  LDG.E.U8 R98, desc[UR38][R8.64+0x78] ;  /* 0x0000782608627981 */ /* 0x000f64000c1e1100 */
[----:B-----5:R-:W-:-:S05]  /*4630*/  PRMT R12, R98, 0x8880, RZ ;  /* 0x00008880620c7816 */ /* 0x020fca00000000ff */
[----:B------:R-:W-:-:S07]  /*4640*/  IMAD R15, R12, R91, RZ ;  /* 0x0000005b0c0f7224 */ /* 0x000fce00078e02ff */
.L_x_156:
[----:B------:R-:W-:Y:S05]  /*4650*/  BSYNC B1 ;  /* 0x0000000000017941 */ /* 0x000fea0003800000 */
.L_x_155:
[----:B---3--:R-:W-:Y:S01]  /*4660*/  @!P2 IMAD R13, R84, R90, R15 ;  /* 0x0000005a540da224 */ /* 0x008fe200078e020f */
[----:B------:R-:W-:Y:S04]  /*4670*/  BSSY B1, `(.L_x_157) ;  /* 0x0000006000017945 */ /* 0x000fe80003800000 */
[----:B------:R3:W-:Y:S01]  /*4680*/  @!P2 STG.E.U8 desc[UR38][R4.64+0x78], R13 ;  /* 0x0000780d0400a986 */ /* 0x0007e2000c101126 */
[----:B------:R-:W-:Y:S05]  /*4690*/  @P1 BRA `(.L_x_158) ;  /* 0x00000000000c1947 */ /* 0x000fea0003800000 */
[----:B------:R-:W5:Y:S02]  /*46a0*/  LDG.E.U8 R98, desc[UR38][R8.64+0x79] ;  /* 0x0000792608627981 */ /* 0x000f64000c1e1100 */
[----:B-----5:R-:W-:-:S05]  /*46b0*/  PRMT R12, R98, 0x8880, RZ ;  /* 0x00008880620c7816 */ /* 0x020fca00000000ff */
[----:B------:R-:W-:-:S07]  /*46c0*/  IMAD R15, R12, R91, RZ ;  /* 0x0000005b0c0f7224 */ /* 0x000fce00078e02ff */
.L_x_158:
[----:B------:R-:W-:Y:S05]  /*46d0*/  BSYNC B1 ;  /* 0x0000000000017941 */ /* 0x000fea0003800000 */
.L_x_157:
[----:B------:R-:W-:Y:S01]  /*46e0*/  @!P1 IMAD R85, R85, R90, R15 ;  /* 0x0000005a55559224 */ /* 0x000fe200078e020f */
[----:B------:R-:W-:Y:S04]  /*46f0*/  BSSY B1, `(.L_x_159) ;  /* 0x0000006000017945 */ /* 0x000fe80003800000 */
[----:B------:R0:W-:Y:S01]  /*4700*/  @!P1 STG.E.U8 desc[UR38][R4.64+0x79], R85 ;  /* 0x0000795504009986 */ /* 0x0001e2000c101126 */
[----:B------:R-:W-:Y:S05]  /*4710*/  @P5 BRA `(.L_x_160) ;  /* 0x00000000000c5947 */ /* 0x000fea0003800000 */
[----:B------:R-:W0:Y:S02]  /*4720*/  LDG.E.U8 R98, desc[UR38][R10.64+0x78] ;  /* 0x000078260a627981 */ /* 0x000e24000c1e1100 */
[----:B0123--:R-:W-:-:S05]  /*4730*/  PRMT R4, R98, 0x8880, RZ ;  /* 0x0000888062047816 */ /* 0x00ffca00000000ff */
[----:B------:R-:W-:-:S07]  /*4740*/  IMAD R15, R4, R91, RZ ;  /* 0x0000005b040f7224 */ /* 0x000fce00078e02ff */
.L_x_160:
[----:B------:R-:W-:Y:S05]  /*4750*/  BSYNC B1 ;  /* 0x0000000000017941 */ /* 0x000fea0003800000 */
.L_x_159:
[----:B0123--:R-:W-:Y:S01]  /*4760*/  @!P5 IMAD R5, R86, R90, R15 ;  /* 0x0000005a5605d224 */ /* 0x00ffe200078e020f */
[----:B------:R-:W-:Y:S01]  /*4770*/  ISETP.LT.OR P0, PT, R3, 0x7a, !P0 ;  /* 0x0000007a0300780c */ /* 0x000fe20004701670 */
[----:B------:R-:W-:Y:S03]  /*4780*/  BSSY B1, `(.L_x_161) ;  /* 0x0000006000017945 */ /* 0x000fe60003800000 */
[----:B------:R0:W-:Y:S09]  /*4790*/  @!P5 STG.E.U8 desc[UR38][R6.64+0x78], R5 ;  /* 0x000078050600d986 */ /* 0x0001f2000c101126 */
[----:B------:R-:W-:Y:S05]  /*47a0*/  @P0 BRA `(.L_x_162) ;  /* 0x00000000000c0947 */ /* 0x000fea0003800000 */
[----:B------:R-:W2:Y:S02]  /*47b0*/  LDG.E.U8 R98, desc[UR38][R10.64+0x79] ;  /* 0x000079260a627981 */ /* 0x000ea4000c1e1100 */
[----:B--2---:R-:W-:-:S05]  /*47c0*/  PRMT R4, R98, 0x8880, RZ ;  /* 0x0000888062047816 */ /* 0x004fca00000000ff */
[----:B------:R-:W-:-:S07]  /*47d0*/  IMAD R15, R4, R91, RZ ;  /* 0x0000005b040f7224 */ /* 0x000fce00078e02ff */
.L_x_162:
[----:B------:R-:W-:Y:S05]  /*47e0*/  BSYNC B1 ;  /* 0x0000000000017941 */ /* 0x000fea0003800000 */
.L_x_161:
[----:B------:R-:W-:Y:S01]  /*47f0*/  IMAD R15, R87, R90, R15 ;  /* 0x0000005a570f7224 */ /* 0x000fe200078e020f */
[----:B------:R-:W-:Y:S06]  /*4800*/  @P0 BRA `(.L_x_163) ;  /* 0x0000000c00100947 */ /* 0x000fec0003800000 */
[----:B------:R1:W-:Y:S01]  /*4810*/  STG.E.U8 desc[UR38][R6.64+0x79], R15 ;  /* 0x0000790f06007986 */ /* 0x0003e2000c101126 */
[----:B------:R-:W-:Y:S05]  /*4820*/  BRA `(.L_x_163) ;  /* 0x0000000c00087947 */ /* 0x000fea0003800000 */
.L_x_34:
[C---:B------:R-:W-:Y:S02]  /*4830*/  ISETP.GE.AND P1, PT, R99.reuse, 0x1, PT ;  /* 0x000000016300780c */ /* 0x040fe40003f26270 */
[----:B------:R-:W-:Y:S02]  /*4840*/  ISETP.GE.AND P0, PT, R99, 0x9, PT ;  /* 0x000000096300780c */ /* 0x000fe40003f06270 */
[C---:B------:R-:W-:Y:S02]  /*4850*/  ISETP.LT.OR P4, PT, R3.reuse, 0x1, !P1 ;  /* 0x000000010300780c */ /* 0x040fe40004f81670 */
[C---:B------:R-:W-:Y:S02]  /*4860*/  ISETP.LT.OR P3, PT, R3.reuse, 0x2, !P1 ;  /* 0x000000020300780c */ /* 0x040fe40004f61670 */
[C---:B------:R-:W-:Y:S02]  /*4870*/  ISETP.LT.OR P2, PT, R3.reuse, 0x1, !P0 ;  /* 0x000000010300780c */ /* 0x040fe40004741670 */
[----:B------:R-:W-:-:S07]  /*4880*/  ISETP.LT.OR P5, PT, R3, 0x2, !P0 ;  /* 0x000000020300780c */ /* 0x000fce00047a1670 */
[-C--:B------:R-:W-:Y:S02]  /*4890*/  @!P4 IMAD R9, R24, R90.reuse, RZ ;  /* 0x0000005a1809c224 */ /* 0x080fe400078e02ff */
[-C--:B------:R-:W-:Y:S02]  /*48a0*/  @!P3 IMAD R25, R25, R90.reuse, RZ ;  /* 0x0000005a1919b224 */ /* 0x080fe400078e02ff */
[-C--:B------:R-:W-:Y:S01]  /*48b0*/  @!P2 IMAD R11, R26, R90.reuse, RZ ;  /* 0x0000005a1a0ba224 */ /* 0x080fe200078e02ff */
[----:B------:R0:W-:Y:S01]  /*48c0*/  @!P4 STG.E.U8 desc[UR38][R4.64], R9 ;  /* 0x000000090400c986 */ /* 0x0001e2000c101126 */
[----:B------:R-:W-:Y:S01]  /*48d0*/  ISETP.LT.OR P4, PT, R3, 0x9, !P1 ;  /* 0x000000090300780c */ /* 0x000fe20004f81670 */
[----:B------:R-:W-:Y:S02]  /*48e0*/  @!P5 IMAD R27, R27, R90, RZ ;  /* 0x0000005a1b1bd224 */ /* 0x000fe400078e02ff */
[----:B------:R-:W-:Y:S01]  /*48f0*/  @!P3 STG.E.U8 desc[UR38][R4.64+0x1], R25 ;  /* 0x000001190400b986 */ /* 0x000fe2000c101126 */
[----:B------:R-:W-:-:S03]  /*4900*/  ISETP.LT.OR P3, PT, R3, 0xa, !P1 ;  /* 0x0000000a0300780c */ /* 0x000fc60004f61670 */
[----:B------:R1:W-:Y:S01]  /*4910*/  @!P2 STG.E.U8 desc[UR38][R6.64], R11 ;  /* 0x0000000b0600a986 */ /* 0x0003e2000c101126 */
[----:B------:R-:W-:-:S03]  /*4920*/  ISETP.LT.OR P2, PT, R3, 0x9, !P0 ;  /* 0x000000090300780c */ /* 0x000fc60004741670 */
[----:B------:R-:W-:Y:S01]  /*4930*/  @!P5 STG.E.U8 desc[UR38][R6.64+0x1], R27 ;  /* 0x0000011b0600d986 */ /* 0x000fe2000c101126 */
[----:B------:R-:W-:Y:S01]  /*4940*/  ISETP.LT.OR P5, PT, R3, 0xa, !P0 ;  /* 0x0000000a0300780c */ /* 0x000fe200047a1670 */
[----:B------:R-:W-:-:S04]  /*4950*/  @!P4 IMAD R13, R28, R90, RZ ;  /* 0x0000005a1c0dc224 */ /* 0x000fc800078e02ff */
[-C--:B------:R-:W-:Y:S01]  /*4960*/  @!P3 IMAD R29, R29, R90.reuse, RZ ;  /* 0x0000005a1d1db224 */ /* 0x080fe200078e02ff */
[----:B------:R-:W-:Y:S01]  /*4970*/  @!P4 STG.E.U8 desc[UR38][R4.64+0x8], R13 ;  /* 0x0000080d0400c986 */ /* 0x000fe2000c101126 */
[C---:B------:R-:W-:Y:S02]  /*4980*/  ISETP.LT.OR P4, PT, R3.reuse, 0x11, !P1 ;  /* 0x000000110300780c */ /* 0x040fe40004f81670 */
[-C--:B0-----:R-:W-:Y:S01]  /*4990*/  @!P2 IMAD R9, R30, R90.reuse, RZ ;  /* 0x0000005a1e09a224 */ /* 0x081fe200078e02ff */
[----:B------:R-:W-:Y:S01]  /*49a0*/  @!P3 STG.E.U8 desc[UR38][R4.64+0x9], R29 ;  /* 0x0000091d0400b986 */ /* 0x000fe2000c101126 */
[----:B------:R-:W-:Y:S02]  /*49b0*/  ISETP.LT.OR P3, PT, R3, 0x12, !P1 ;  /* 0x000000120300780c */ /* 0x000fe40004f61670 */
[----:B------:R-:W-:Y:S01]  /*49c0*/  @!P5 IMAD R31, R31, R90, RZ ;  /* 0x0000005a1f1fd224 */ /* 0x000fe200078e02ff */
[----:B------:R0:W-:Y:S01]  /*49d0*/  @!P2 STG.E.U8 desc[UR38][R6.64+0x8], R9 ;  /* 0x000008090600a986 */ /* 0x0001e2000c101126 */
[----:B------:R-:W-:-:S03]  /*49e0*/  ISETP.LT.OR P2, PT, R3, 0x11, !P0 ;  /* 0x000000110300780c */ /* 0x000fc60004741670 */
[----:B------:R-:W-:Y:S01]  /*49f0*/  @!P5 STG.E.U8 desc[UR38][R6.64+0x9], R31 ;  /* 0x0000091f0600d986 */ /* 0x000fe2000c101126 */
[----:B------:R-:W-:Y:S01]  /*4a00*/  ISETP.LT.OR P5, PT, R3, 0x12, !P0 ;  /* 0x000000120300780c */ /* 0x000fe200047a1670 */
[----:B-1----:R-:W-:-:S04]  /*4a10*/  @!P4 IMAD R11, R32, R90, RZ ;  /* 0x0000005a200bc224 */ /* 0x002fc800078e02ff */
        /* <DEDUP_REMOVED lines=109> */
[----:B------:R1:W-:Y:S01]  /*50f0*/  @!P4 STG.E.U8 desc[UR38][R4.64+0x58], R13 ;  /* 0x0000580d0400c986 */ /* 0x0003e2000c101126 */
        /* <DEDUP_REMOVED lines=13> */
[-C--:B-1----:R-:W-:Y:S01]  /*51d0*/  @!P2 IMAD R13, R74, R90.reuse, RZ ;  /* 0x0000005a4a0da224 */ /* 0x082fe200078e02ff */
[----:B------:R-:W-:Y:S01]  /*51e0*/  @!P3 STG.E.U8 desc[UR38][R4.64+0x61], R73 ;  /* 0x000061490400b986 */ /* 0x000fe2000c101126 */
[----:B------:R-:W-:Y:S02]  /*51f0*/  ISETP.LT.OR P3, PT, R3, 0x6a, !P1 ;  /* 0x0000006a0300780c */ /* 0x000fe40004f61670 */
[----:B------:R-:W-:Y:S01]  /*5200*/  @!P5 IMAD R75, R75, R90, RZ ;  /* 0x0000005a4b4bd224 */ /* 0x000fe200078e02ff */
[----:B------:R1:W-:Y:S01]  /*5210*/  @!P2 STG.E.U8 desc[UR38][R6.64+0x60], R13 ;  /* 0x0000600d0600a986 */ /* 0x0003e2000c101126 */
[----:B------:R-:W-:-:S03]  /*5220*/  ISETP.LT.OR P2, PT, R3, 0x69, !P0 ;  /* 0x000000690300780c */ /* 0x000fc60004741670 */
[----:B------:R-:W-:Y:S01]  /*5230*/  @!P5 STG.E.U8 desc[UR38][R6.64+0x61], R75 ;  /* 0x0000614b0600d986 */ /* 0x000fe2000c101126 */
[----:B------:R-:W-:Y:S01]  /*5240*/  ISETP.LT.OR P5, PT, R3, 0x6a, !P0 ;  /* 0x0000006a0300780c */ /* 0x000fe200047a1670 */
[----:B0-----:R-:W-:-:S04]  /*5250*/  @!P4 IMAD R9, R76, R90, RZ ;  /* 0x0000005a4c09c224 */ /* 0x001fc800078e02ff */
[-C--:B------:R-:W-:Y:S01]  /*5260*/  @!P3 IMAD R77, R77, R90.reuse, RZ ;  /* 0x0000005a4d4db224 */ /* 0x080fe200078e02ff */
[----:B------:R-:W-:Y:S01]  /*5270*/  @!P4 STG.E.U8 desc[UR38][R4.64+0x68], R9 ;  /* 0x000068090400c986 */ /* 0x000fe2000c101126 */
[C---:B------:R-:W-:Y:S02]  /*5280*/  ISETP.LT.OR P4, PT, R3.reuse, 0x72, !P1 ;  /* 0x000000720300780c */ /* 0x040fe40004f81670 */
[-C--:B--2---:R-:W-:Y:S01]  /*5290*/  @!P2 IMAD R11, R78, R90.reuse, RZ ;  /* 0x0000005a4e0ba224 */ /* 0x084fe200078e02ff */
[----:B------:R-:W-:Y:S01]  /*52a0*/  @!P3 STG.E.U8 desc[UR38][R4.64+0x69], R77 ;  /* 0x0000694d0400b986 */ /* 0x000fe2000c101126 */
[----:B------:R-:W-:Y:S02]  /*52b0*/  ISETP.LT.OR P3, PT, R3, 0x71, !P1 ;  /* 0x000000710300780c */ /* 0x000fe40004f61670 */
[----:B------:R-:W-:Y:S01]  /*52c0*/  @!P5 IMAD R79, R79, R90, RZ ;  /* 0x0000005a4f4fd224 */ /* 0x000fe200078e02ff */
[----:B------:R0:W-:Y:S01]  /*52d0*/  @!P2 STG.E.U8 desc[UR38][R6.64+0x68], R11 ;  /* 0x0000680b0600a986 */ /* 0x0001e2000c101126 */
[----:B------:R-:W-:-:S03]  /*52e0*/  ISETP.LT.OR P2, PT, R3, 0x71, !P0 ;  /* 0x000000710300780c */ /* 0x000fc60004741670 */
[----:B------:R2:W-:Y:S01]  /*52f0*/  @!P5 STG.E.U8 desc[UR38][R6.64+0x69], R79 ;  /* 0x0000694f0600d986 */ /* 0x0005e2000c101126 */
[----:B------:R-:W-:Y:S01]  /*5300*/  ISETP.LT.OR P5, PT, R3, 0x79, !P0 ;  /* 0x000000790300780c */ /* 0x000fe200047a1670 */
[----:B------:R-:W-:-:S04]  /*5310*/  @!P4 IMAD R81, R81, R90, RZ ;  /* 0x0000005a5151c224 */ /* 0x000fc800078e02ff */
[-C--:B-1----:R-:W-:Y:S01]  /*5320*/  @!P3 IMAD R13, R80, R90.reuse, RZ ;  /* 0x0000005a500db224 */ /* 0x082fe200078e02ff */
[----:B------:R2:W-:Y:S01]  /*5330*/  @!P4 STG.E.U8 desc[UR38][R4.64+0x71], R81 ;  /* 0x000071510400c986 */ /* 0x0005e2000c101126 */
[C---:B------:R-:W-:Y:S02]  /*5340*/  ISETP.LT.OR P4, PT, R3.reuse, 0x72, !P0 ;  /* 0x000000720300780c */ /* 0x040fe40004781670 */
[C---:B------:R-:W-:Y:S01]  /*5350*/  ISETP.LT.OR P0, PT, R3.reuse, 0x7a, !P0 ;  /* 0x0000007a0300780c */ /* 0x040fe20004701670 */
[----:B------:R2:W-:Y:S01]  /*5360*/  @!P3 STG.E.U8 desc[UR38][R4.64+0x70], R13 ;  /* 0x0000700d0400b986 */ /* 0x0005e2000c101126 */
[C---:B------:R-:W-:Y:S02]  /*5370*/  ISETP.LT.OR P3, PT, R3.reuse, 0x79, !P1 ;  /* 0x000000790300780c */ /* 0x040fe40004f61670 */
[----:B------:R-:W-:Y:S01]  /*5380*/  ISETP.LT.OR P1, PT, R3, 0x7a, !P1 ;  /* 0x0000007a0300780c */ /* 0x000fe20004f21670 */
[-C--:B------:R-:W-:Y:S02]  /*5390*/  @!P2 IMAD R3, R82, R90.reuse, RZ ;  /* 0x0000005a5203a224 */ /* 0x080fe400078e02ff */
[----:B0-----:R-:W-:-:S03]  /*53a0*/  @!P5 IMAD R11, R86, R90, RZ ;  /* 0x0000005a560bd224 */ /* 0x001fc600078e02ff */
[----:B------:R2:W-:Y:S01]  /*53b0*/  @!P2 STG.E.U8 desc[UR38][R6.64+0x70], R3 ;  /* 0x000070030600a986 */ /* 0x0005e2000c101126 */
[-C--:B------:R-:W-:Y:S02]  /*53c0*/  @!P4 IMAD R83, R83, R90.reuse, RZ ;  /* 0x0000005a5353c224 */ /* 0x080fe400078e02ff */
[-C--:B------:R-:W-:Y:S02]  /*53d0*/  @!P0 IMAD R87, R87, R90.reuse, RZ ;  /* 0x0000005a57578224 */ /* 0x080fe400078e02ff */
[-C--:B------:R-:W-:Y:S01]  /*53e0*/  @!P3 IMAD R9, R84, R90.reuse, RZ ;  /* 0x0000005a5409b224 */ /* 0x080fe200078e02ff */
[----:B------:R2:W-:Y:S01]  /*53f0*/  @!P4 STG.E.U8 desc[UR38][R6.64+0x71], R83 ;  /* 0x000071530600c986 */ /* 0x0005e2000c101126 */
[----:B------:R-:W-:-:S03]  /*5400*/  @!P1 IMAD R85, R85, R90, RZ ;  /* 0x0000005a55559224 */ /* 0x000fc600078e02ff */
[----:B------:R2:W-:Y:S04]  /*5410*/  @!P3 STG.E.U8 desc[UR38][R4.64+0x78], R9 ;  /* 0x000078090400b986 */ /* 0x0005e8000c101126 */
[----:B------:R2:W-:Y:S04]  /*5420*/  @!P1 STG.E.U8 desc[UR38][R4.64+0x79], R85 ;  /* 0x0000795504009986 */ /* 0x0005e8000c101126 */
[----:B------:R2:W-:Y:S04]  /*5430*/  @!P5 STG.E.U8 desc[UR38][R6.64+0x78], R11 ;  /* 0x0000780b0600d986 */ /* 0x0005e8000c101126 */
[----:B------:R2:W-:Y:S02]  /*5440*/  @!P0 STG.E.U8 desc[UR38][R6.64+0x79], R87 ;  /* 0x0000795706008986 */ /* 0x0005e4000c101126 */
.L_x_163:
[----:B------:R-:W-:Y:S05]  /*5450*/  BSYNC B0 ;  /* 0x0000000000007941 */ /* 0x000fea0003800000 */
.L_x_33:
[----:B------:R-:W-:Y:S01]  /*5460*/  IADD3 R16, P0, R16, UR36, RZ ;  /* 0x0000002410107c10 */ /* 0x000fe2000ff1e0ff */
[----:B------:R-:W-:Y:S01]  /*5470*/  ULDC.64 UR4, c[0x0][0x650] ;  /* 0x0001940000047ab9 */ /* 0x000fe20000000a00 */
[----:B--2---:R-:W-:Y:S01]  /*5480*/  PRMT R3, RZ, 0x7610, R3 ;  /* 0x00007610ff037816 */ /* 0x004fe20000000003 */
[----:B------:R-:W-:Y:S01]  /*5490*/  IMAD.MOV.U32 R100, RZ, RZ, -0x1 ;  /* 0xffffffffff647424 */ /* 0x000fe200078e00ff */
[----:B------:R-:W-:Y:S01]  /*54a0*/  IADD3.X R17, R17, UR42, RZ, P0, !PT ;  /* 0x0000002a11117c10 */ /* 0x000fe200087fe4ff */
[----:B------:R-:W-:Y:S01]  /*54b0*/  IMAD.MOV.U32 R23, RZ, RZ, -0x1 ;  /* 0xffffffffff177424 */ /* 0x000fe200078e00ff */
[----:B------:R-:W-:-:S04]  /*54c0*/  ISETP.GE.U32.AND P0, PT, R16, UR4, PT ;  /* 0x0000000410007c0c */ /* 0x000fc8000bf06070 */
[----:B------:R-:W-:-:S13]  /*54d0*/  ISETP.GE.U32.AND.EX P0, PT, R17, UR5, PT, P0 ;  /* 0x0000000511007c0c */ /* 0x000fda000bf06100 */
[----:B------:R-:W-:Y:S05]  /*54e0*/  @P0 BRA `(.L_x_164) ;  /* 0x0000000400500947 */ /* 0x000fea0003800000 */
[----:B------:R-:W2:Y:S01]  /*54f0*/  LDC.64 R10, c[0x0][0x628] ;  /* 0x00018a00ff0a7b82 */ /* 0x000ea20000000a00 */
[----:B------:R-:W3:Y:S01]  /*5500*/  S2R R12, SR_CTAID.X ;  /* 0x00000000000c7919 */ /* 0x000ee20000002500 */
[----:B------:R-:W-:Y:S02]  /*5510*/  IMAD.MOV.U32 R8, RZ, RZ, R16 ;  /* 0x000000ffff087224 */ /* 0x000fe400078e0010 */
[----:B------:R-:W-:Y:S01]  /*5520*/  IMAD.MOV.U32 R9, RZ, RZ, R17 ;  /* 0x000000ffff097224 */ /* 0x000fe200078e0011 */
[----:B------:R-:W0:Y:S03]  /*5530*/  S2R R20, SR_CTAID.Y ;  /* 0x0000000000147919 */ /* 0x000e260000002600 */
[----:B------:R-:W0:Y:S08]  /*5540*/  LDC R0, c[0x0][0x630] ;  /* 0x00018c00ff007b82 */ /* 0x000e300000000800 */
[----:B-1----:R-:W1:Y:S01]  /*5550*/  LDC.64 R14, c[0x0][0x620] ;  /* 0x00018800ff0e7b82 */ /* 0x002e620000000a00 */
[----:B--2---:R-:W-:-:S04]  /*5560*/  ISETP.NE.U32.AND P0, PT, R10, RZ, PT ;  /* 0x000000ff0a00720c */ /* 0x004fc80003f05070 */
[----:B------:R-:W-:-:S13]  /*5570*/  ISETP.NE.AND.EX P0, PT, R11, RZ, PT, P0 ;  /* 0x000000ff0b00720c */ /* 0x000fda0003f05300 */
[----:B01-3--:R-:W-:Y:S05]  /*5580*/  @!P0 BRA `(.L_x_165) ;  /* 0x0000000000288947 */ /* 0x00bfea0003800000 */
[----:B------:R-:W0:Y:S02]  /*5590*/  LDC R3, c[0x0][0x634] ;  /* 0x00018d00ff037b82 */ /* 0x000e240000000800 */
[----:B0-----:R-:W-:-:S05]  /*55a0*/  IADD3 R3, P0, R16, R3, RZ ;  /* 0x0000000310037210 */ /* 0x001fca0007f1e0ff */
[----:B------:R-:W-:-:S04]  /*55b0*/  IMAD.X R13, RZ, RZ, R17, P0 ;  /* 0x000000ffff0d7224 */ /* 0x000fc800000e0611 */
[----:B------:R-:W-:-:S04]  /*55c0*/  IMAD.WIDE.U32 R4, R13, R10, RZ ;  /* 0x0000000a0d047225 */ /* 0x000fc800078e00ff */
[----:B----4-:R-:W-:-:S04]  /*55d0*/  IMAD.WIDE.U32 R6, P0, R3, R11, R4 ;  /* 0x0000000b03067225 */ /* 0x010fc80007800004 */
[----:B------:R-:W-:-:S04]  /*55e0*/  IMAD.WIDE.U32 R4, R3, R10, RZ ;  /* 0x0000000a03047225 */ /* 0x000fc800078e00ff */
[----:B------:R-:W-:Y:S01]  /*55f0*/  IMAD.X R9, RZ, RZ, RZ, P0 ;  /* 0x000000ffff097224 */ /* 0x000fe200000e06ff */
[----:B------:R-:W-:Y:S01]  /*5600*/  IADD3 RZ, P0, R5, R6, RZ ;  /* 0x0000000605ff7210 */ /* 0x000fe20007f1e0ff */
[----:B------:R-:W-:-:S04]  /*5610*/  IMAD.MOV.U32 R8, RZ, RZ, R7 ;  /* 0x000000ffff087224 */ /* 0x000fc800078e0007 */
[----:B------:R-:W-:-:S08]  /*5620*/  IMAD.WIDE.U32.X R8, R13, R11, R8, P0 ;  /* 0x0000000b0d087225 */ /* 0x000fd000000e0408 */
.L_x_165:
[-CC-:B------:R-:W-:Y:S01]  /*5630*/  SHF.R.U64 R23, R8, R0.reuse, R9.reuse ;  /* 0x0000000008177219 */ /* 0x180fe20000001209 */
[----:B----4-:R-:W0:Y:S01]  /*5640*/  LDC.64 R26, c[0x0][0x640] ;  /* 0x00019000ff1a7b82 */ /* 0x010e220000000a00 */
[----:B------:R-:W-:Y:S01]  /*5650*/  SHF.R.U32.HI R0, RZ, R0, R9 ;  /* 0x00000000ff007219 */ /* 0x000fe20000011609 */
[----:B------:R-:W-:Y:S01]  /*5660*/  ULDC UR4, c[0x0][0x150] ;  /* 0x0000540000047ab9 */ /* 0x000fe20000000800 */
[----:B------:R-:W-:Y:S02]  /*5670*/  IADD3 R3, P0, RZ, -R23, RZ ;  /* 0x80000017ff037210 */ /* 0x000fe40007f1e0ff */
[----:B------:R-:W-:-:S03]  /*5680*/  I2FP.F32.U32 R7, R12 ;  /* 0x0000000c00077245 */ /* 0x000fc60000201000 */
[----:B------:R-:W1:Y:S01]  /*5690*/  LDC R6, c[0x0][0x618] ;  /* 0x00018600ff067b82 */ /* 0x000e620000000800 */
[----:B------:R-:W-:Y:S02]  /*56a0*/  IMAD.X R5, RZ, RZ, ~R0, P0 ;  /* 0x000000ffff057224 */ /* 0x000fe400000e0e00 */
[----:B------:R-:W-:Y:S01]  /*56b0*/  FMUL R7, R7, UR4 ;  /* 0x0000000407077c20 */ /* 0x000fe20008400000 */
[----:B------:R-:W-:Y:S01]  /*56c0*/  ULDC UR4, c[0x0][0x154] ;  /* 0x0000550000047ab9 */ /* 0x000fe20000000800 */
[-C--:B------:R-:W-:Y:S02]  /*56d0*/  IMAD R0, R5, R14.reuse, RZ ;  /* 0x0000000e05007224 */ /* 0x080fe400078e02ff */
[C---:B------:R-:W-:Y:S01]  /*56e0*/  IMAD.WIDE.U32 R4, R3.reuse, R14, R16 ;  /* 0x0000000e03047225 */ /* 0x040fe200078e0010 */
[----:B------:R-:W2:Y:S01]  /*56f0*/  LDC R8, c[0x0][0x608] ;  /* 0x00018200ff087b82 */ /* 0x000ea20000000800 */
[----:B------:R-:W3:Y:S02]  /*5700*/  F2I.U32.TRUNC.NTZ R7, R7 ;  /* 0x0000000700077305 */ /* 0x000ee4000020f000 */
[----:B------:R-:W-:Y:S01]  /*5710*/  IMAD R3, R3, R15, R0 ;  /* 0x0000000f03037224 */ /* 0x000fe200078e0200 */
[----:B------:R-:W-:-:S03]  /*5720*/  I2FP.F32.U32 R0, R20 ;  /* 0x0000001400007245 */ /* 0x000fc60000201000 */
[----:B------:R-:W-:Y:S01]  /*5730*/  IMAD.IADD R3, R5, 0x1, R3 ;  /* 0x0000000105037824 */ /* 0x000fe200078e0203 */
[----:B------:R-:W4:Y:S01]  /*5740*/  LDC R11, c[0x0][0x658] ;  /* 0x00019600ff0b7b82 */ /* 0x000f220000000800 */
[----:B0-----:R-:W-:-:S04]  /*5750*/  ISETP.NE.U32.AND P0, PT, R26, RZ, PT ;  /* 0x000000ff1a00720c */ /* 0x001fc80003f05070 */
[----:B------:R-:W-:-:S03]  /*5760*/  ISETP.NE.AND.EX P0, PT, R27, RZ, PT, P0 ;  /* 0x000000ff1b00720c */ /* 0x000fc60003f05300 */
[----:B------:R-:W0:Y:S01]  /*5770*/  LDC R9, c[0x0][0x144] ;  /* 0x00005100ff097b82 */ /* 0x000e220000000800 */
[-C--:B-1----:R-:W-:Y:S01]  /*5780*/  SHF.R.U64 R10, R4, R6.reuse, R3 ;  /* 0x00000006040a7219 */ /* 0x082fe20000001203 */
[----:B---3--:R-:W-:Y:S01]  /*5790*/  IMAD.MOV R7, RZ, RZ, -R7 ;  /* 0x000000ffff077224 */ /* 0x008fe200078e0a07 */
[----:B------:R-:W-:Y:S01]  /*57a0*/  SHF.R.U32.HI R3, RZ, R6, R3 ;  /* 0x00000006ff037219 */ /* 0x000fe20000011603 */
[----:B------:R-:W-:-:S04]  /*57b0*/  FMUL R6, R0, UR4 ;  /* 0x0000000400067c20 */ /* 0x000fc80008400000 */
[----:B------:R-:W1:Y:S01]  /*57c0*/  LDC R21, c[0x0][0x148] ;  /* 0x00005200ff157b82 */ /* 0x000e620000000800 */
[----:B------:R3:W0:Y:S01]  /*57d0*/  F2I.U32.TRUNC.NTZ R14, R6 ;  /* 0x00000006000e7305 */ /* 0x000622000020f000 */
[-CC-:B--2---:R-:W-:Y:S02]  /*57e0*/  SHF.R.U64 R13, R10, R8.reuse, R3.reuse ;  /* 0x000000080a0d7219 */ /* 0x184fe40000001203 */
[----:B------:R-:W-:-:S04]  /*57f0*/  SHF.R.U32.HI R0, RZ, R8, R3 ;  /* 0x00000008ff007219 */ /* 0x000fc80000011603 */
[----:B------:R-:W2:Y:S01]  /*5800*/  LDC R24, c[0x0][0x600] ;  /* 0x00018000ff187b82 */ /* 0x000ea20000000800 */
[-CC-:B----4-:R-:W-:Y:S02]  /*5810*/  SHF.R.U64 R15, R13, R11.reuse, R0.reuse ;  /* 0x0000000b0d0f7219 */ /* 0x190fe40000001200 */
[----:B------:R-:W-:-:S03]  /*5820*/  SHF.R.U32.HI R5, RZ, R11, R0 ;  /* 0x0000000bff057219 */ /* 0x000fc60000011600 */
[----:B------:R-:W-:Y:S02]  /*5830*/  IMAD.MOV.U32 R4, RZ, RZ, R15 ;  /* 0x000000ffff047224 */ /* 0x000fe400078e000f */
[----:B------:R-:W4:Y:S01]  /*5840*/  LDC R28, c[0x0][0x648] ;  /* 0x00019200ff1c7b82 */ /* 0x000f220000000800 */
[----:B0-----:R-:W-:-:S07]  /*5850*/  IMAD R25, R9, R7, R12 ;  /* 0x0000000709197224 */ /* 0x001fce00078e020c */
[----:B------:R-:W0:Y:S08]  /*5860*/  LDC R29, c[0x0][0x638] ;  /* 0x00018e00ff1d7b82 */ /* 0x000e300000000800 */
[----:B------:R-:W0:Y:S01]  /*5870*/  LDC R30, c[0x0][0x610] ;  /* 0x00018400ff1e7b82 */ /* 0x000e220000000800 */
[----:B-123--:R-:W-:Y:S05]  /*5880*/  @!P0 BRA `(.L_x_166) ;  /* 0x0000000000288947 */ /* 0x00efea0003800000 */
[----:B------:R-:W1:Y:S02]  /*5890*/  LDC R0, c[0x0][0x64c] ;  /* 0x00019300ff007b82 */ /* 0x000e640000000800 */
[----:B-1----:R-:W-:-:S05]  /*58a0*/  IADD3 R3, P0, R15, R0, RZ ;  /* 0x000000000f037210 */ /* 0x002fca0007f1e0ff */
        /* <DEDUP_REMOVED lines=8> */
.L_x_166:
[----:B------:R-:W-:Y:S01]  /*5930*/  ISETP.NE.AND P0, PT, R2, 0x1, PT ;  /* 0x000000010200780c */ /* 0x000fe20003f05270 */
[----:B------:R-:W-:Y:S01]  /*5940*/  IMAD.MOV R14, RZ, RZ, -R14 ;  /* 0x000000ffff0e7224 */ /* 0x000fe200078e0a0e */
[----:B----4-:R-:W-:Y:S01]  /*5950*/  SHF.R.U64 R3, R4, R28, R5 ;  /* 0x0000001c04037219 */ /* 0x010fe20000001205 */
[----:B------:R-:W-:Y:S01]  /*5960*/  VIADD R5, R24, 0xffffffff ;  /* 0xffffffff18057836 */ /* 0x000fe20000000000 */
[----:B------:R-:W-:-:S03]  /*5970*/  LOP3.LUT R0, R13, R96, RZ, 0xc0, !PT ;  /* 0x000000600d007212 */ /* 0x000fc600078ec0ff */
[----:B------:R-:W-:Y:S01]  /*5980*/  IMAD.MOV R4, RZ, RZ, -R3 ;  /* 0x000000ffff047224 */ /* 0x000fe200078e0a03 */
[----:B------:R-:W-:Y:S01]  /*5990*/  LOP3.LUT R10, R10, R5, RZ, 0xc0, !PT ;  /* 0x000000050a0a7212 */ /* 0x000fe200078ec0ff */
[----:B------:R-:W-:Y:S02]  /*59a0*/  IMAD R0, R93, R3, R0 ;  /* 0x000000035d007224 */ /* 0x000fe400078e0200 */
[----:B0-----:R-:W-:Y:S02]  /*59b0*/  IMAD R3, R4, R29, R15 ;  /* 0x0000001d04037224 */ /* 0x001fe400078e020f */
[----:B------:R-:W-:Y:S02]  /*59c0*/  @P0 IMAD R25, R21, R14, R20 ;  /* 0x0000000e15190224 */ /* 0x000fe400078e0214 */
[----:B------:R-:W-:Y:S02]  /*59d0*/  IMAD R5, R3, R24, R10 ;  /* 0x0000001803057224 */ /* 0x000fe400078e020a */
[----:B------:R-:W-:-:S02]  /*59e0*/  IMAD R0, R0, R30, R25 ;  /* 0x0000001e00007224 */ /* 0x000fc400078e0219 */
[----:B------:R-:W-:-:S03]  /*59f0*/  IMAD.MOV.U32 R4, RZ, RZ, 0x1 ;  /* 0x00000001ff047424 */ /* 0x000fc600078e00ff */
[----:B------:R-:W-:Y:S02]  /*5a00*/  SEL R100, R5, R0, !P0 ;  /* 0x0000000005647207 */ /* 0x000fe40004000000 */
[----:B------:R-:W-:Y:S02]  /*5a10*/  PRMT R3, R4, 0x7610, R3 ;  /* 0x0000761004037816 */ /* 0x000fe40000000003 */
[----:B------:R-:W-:-:S07]  /*5a20*/  SEL R0, R0, R5, !P0 ;  /* 0x0000000500007207 */ /* 0x000fce0004000000 */
.L_x_164:
[----:B------:R-:W-:Y:S01]  /*5a30*/  LOP3.LUT P0, RZ, R3, 0xff, RZ, 0xc0, !PT ;  /* 0x000000ff03ff7812 */ /* 0x000fe2000780c0ff */
[----:B------:R-:W-:-:S12]  /*5a40*/  IMAD.MOV.U32 R99, RZ, RZ, R0 ;  /* 0x000000ffff637224 */ /* 0x000fd800078e0000 */
[----:B------:R-:W-:Y:S05]  /*5a50*/  @P0 BRA `(.L_x_167) ;  /* 0xffffffbc00480947 */ /* 0x000fea000383ffff */
[----:B------:R-:W-:Y:S05]  /*5a60*/  EXIT ;  /* 0x000000000000794d */ /* 0x000fea0003800000 */
.L_x_8:
        /* <DEDUP_REMOVED lines=26> */
.L_x_169:
[----:B------:R-:W0:Y:S01]  /*5c10*/  LDC.64 R28, c[0x0][0x640] ;  /* 0x00019000ff1c7b82 */ /* 0x000e220000000a00 */
[-CC-:B------:R-:W-:Y:S01]  /*5c20*/  SHF.R.U64 R21, R14, R6.reuse, R15.reuse ;  /* 0x000000060e157219 */ /* 0x180fe2000000120f */
[----:B------:R-:W-:Y:S01]  /*5c30*/  IMAD.MOV.U32 R32, RZ, RZ, 0x1 ;  /* 0x00000001ff207424 */ /* 0x000fe200078e00ff */
[----:B------:R-:W-:Y:S02]  /*5c40*/  SHF.R.U32.HI R6, RZ, R6, R15 ;  /* 0x00000006ff067219 */ /* 0x000fe4000001160f */
[----:B------:R-:W-:-:S03]  /*5c50*/  IADD3 R9, P0, RZ, -R21, RZ ;  /* 0x80000015ff097210 */ /* 0x000fc60007f1e0ff */
[----:B------:R-:W1:Y:S02]  /*5c60*/  LDC R12, c[0x0][0x618] ;  /* 0x00018600ff0c7b82 */ /* 0x000e640000000800 */
[----:B------:R-:W-:-:S04]  /*5c70*/  IMAD.X R11, RZ, RZ, ~R6, P0 ;  /* 0x000000ffff0b7224 */ /* 0x000fc800000e0e06 */
[-C--:B------:R-:W-:Y:S02]  /*5c80*/  IMAD R6, R11, R22.reuse, RZ ;  /* 0x000000160b067224 */ /* 0x080fe400078e02ff */
[----:B------:R-:W2:Y:S01]  /*5c90*/  LDC R14, c[0x0][0x608] ;  /* 0x00018200ff0e7b82 */ /* 0x000ea20000000800 */
[----:B------:R-:W-:-:S04]  /*5ca0*/  IMAD.WIDE.U32 R10, R9, R22, R16 ;  /* 0x00000016090a7225 */ /* 0x000fc800078e0010 */
[----:B------:R-:W-:-:S03]  /*5cb0*/  IMAD R9, R9, R23, R6 ;  /* 0x0000001709097224 */ /* 0x000fc600078e0206 */
[----:B------:R-:W3:Y:S01]  /*5cc0*/  LDC R27, c[0x0][0x658] ;  /* 0x00019600ff1b7b82 */ /* 0x000ee20000000800 */
[----:B------:R-:W-:Y:S01]  /*5cd0*/  IMAD.IADD R9, R11, 0x1, R9 ;  /* 0x000000010b097824 */ /* 0x000fe200078e0209 */
[----:B0-----:R-:W-:-:S04]  /*5ce0*/  ISETP.NE.U32.AND P0, PT, R28, RZ, PT ;  /* 0x000000ff1c00720c */ /* 0x001fc80003f05070 */
[----:B------:R-:W-:Y:S02]  /*5cf0*/  ISETP.NE.AND.EX P0, PT, R29, RZ, PT, P0 ;  /* 0x000000ff1d00720c */ /* 0x000fe40003f05300 */
[----:B------:R-:W0:Y:S01]  /*5d00*/  LDC R25, c[0x0][0x600] ;  /* 0x00018000ff197b82 */ /* 0x000e220000000800 */
[-CC-:B-1----:R-:W-:Y:S01]  /*5d10*/  SHF.R.U64 R20, R10, R12.reuse, R9.reuse ;  /* 0x0000000c0a147219 */ /* 0x182fe20000001209 */
[----:B------:R-:W-:Y:S01]  /*5d20*/  IMAD.MOV.U32 R10, RZ, RZ, -0x1 ;  /* 0xffffffffff0a7424 */ /* 0x000fe200078e00ff */
[----:B------:R-:W-:-:S05]  /*5d30*/  SHF.R.U32.HI R9, RZ, R12, R9 ;  /* 0x0000000cff097219 */ /* 0x000fca0000011609 */
[----:B------:R-:W1:Y:S01]  /*5d40*/  LDC R26, c[0x0][0x648] ;  /* 0x00019200ff1a7b82 */ /* 0x000e620000000800 */
[-CC-:B--2---:R-:W-:Y:S02]  /*5d50*/  SHF.R.U64 R23, R20, R14.reuse, R9.reuse ;  /* 0x0000000e14177219 */ /* 0x184fe40000001209 */
[----:B------:R-:W-:-:S05]  /*5d60*/  SHF.R.U32.HI R6, RZ, R14, R9 ;  /* 0x0000000eff067219 */ /* 0x000fca0000011609 */
[----:B------:R-:W2:Y:S01]  /*5d70*/  LDC R30, c[0x0][0x638] ;  /* 0x00018e00ff1e7b82 */ /* 0x000ea20000000800 */
[-C--:B---3--:R-:W-:Y:S02]  /*5d80*/  SHF.L.U32 R10, R10, R27.reuse, RZ ;  /* 0x0000001b0a0a7219 */ /* 0x088fe400000006ff */
[-CC-:B------:R-:W-:Y:S02]  /*5d90*/  SHF.R.U64 R22, R23, R27.reuse, R6.reuse ;  /* 0x0000001b17167219 */ /* 0x180fe40000001206 */
[----:B------:R-:W-:Y:S02]  /*5da0*/  LOP3.LUT R34, RZ, R10, RZ, 0x33, !PT ;  /* 0x0000000aff227212 */ /* 0x000fe400078e33ff */
[----:B------:R-:W-:Y:S01]  /*5db0*/  SHF.R.U32.HI R11, RZ, R27, R6 ;  /* 0x0000001bff0b7219 */ /* 0x000fe20000011606 */
[----:B------:R-:W3:Y:S01]  /*5dc0*/  LDC R31, c[0x0][0x610] ;  /* 0x00018400ff1f7b82 */ /* 0x000ee20000000800 */
[----:B------:R-:W-:Y:S01]  /*5dd0*/  IMAD.MOV.U32 R10, RZ, RZ, R22 ;  /* 0x000000ffff0a7224 */ /* 0x000fe200078e0016 */
[----:B------:R-:W-:Y:S06]  /*5de0*/  @!P0 BRA `(.L_x_170) ;  /* 0x0000000000288947 */ /* 0x000fec0003800000 */
        /* <DEDUP_REMOVED lines=10> */
.L_x_170:
[----:B------:R-:W-:Y:S02]  /*5e90*/  ISETP.NE.AND P0, PT, R2, 0x1, PT ;  /* 0x000000010200780c */ /* 0x000fe40003f05270 */
[----:B-1----:R-:W-:Y:S01]  /*5ea0*/  SHF.R.U64 R6, R10, R26, R11 ;  /* 0x0000001a0a067219 */ /* 0x002fe2000000120b */
[----:B0-----:R-:W-:Y:S01]  /*5eb0*/  VIADD R11, R25, 0xffffffff ;  /* 0xffffffff190b7836 */ /* 0x001fe20000000000 */
[----:B------:R-:W-:Y:S02]  /*5ec0*/  SHF.L.U32 R32, R32, R27, RZ ;  /* 0x0000001b20207219 */ /* 0x000fe400000006ff */
[----:B------:R-:W-:Y:S01]  /*5ed0*/  LOP3.LUT R5, R23, R34, RZ, 0xc0, !PT ;  /* 0x0000002217057212 */ /* 0x000fe200078ec0ff */
[----:B------:R-:W-:-:S04]  /*5ee0*/  IMAD.MOV R9, RZ, RZ, -R6 ;  /* 0x000000ffff097224 */ /* 0x000fc800078e0a06 */
[----:B------:R-:W-:Y:S01]  /*5ef0*/  IMAD R6, R32, R6, R5 ;  /* 0x0000000620067224 */ /* 0x000fe200078e0205 */
[----:B------:R-:W-:Y:S01]  /*5f00*/  LOP3.LUT R5, R20, R11, RZ, 0xc0, !PT ;  /* 0x0000000b14057212 */ /* 0x000fe200078ec0ff */
[----:B------:R-:W-:Y:S02]  /*5f10*/  @P0 IMAD R3, R7, R24, R4 ;  /* 0x0000001807030224 */ /* 0x000fe400078e0204 */
[----:B--2---:R-:W-:Y:S02]  /*5f20*/  IMAD R4, R9, R30, R22 ;  /* 0x0000001e09047224 */ /* 0x004fe400078e0216 */
[----:B---3--:R-:W-:Y:S02]  /*5f30*/  IMAD R3, R6, R31, R3 ;  /* 0x0000001f06037224 */ /* 0x008fe400078e0203 */
[----:B------:R-:W-:Y:S02]  /*5f40*/  IMAD R4, R4, R25, R5 ;  /* 0x0000001904047224 */ /* 0x000fe400078e0205 */
[----:B------:R-:W-:-:S02]  /*5f50*/  IMAD.MOV.U32 R9, RZ, RZ, 0x1 ;  /* 0x00000001ff097424 */ /* 0x000fc400078e00ff */
[----:B------:R-:W-:Y:S01]  /*5f60*/  IMAD.MOV.U32 R6, RZ, RZ, R21 ;  /* 0x000000ffff067224 */ /* 0x000fe200078e0015 */
[----:B------:R-:W-:Y:S02]  /*5f70*/  SEL R19, R4, R3, !P0 ;  /* 0x0000000304137207 */ /* 0x000fe40004000000 */
[----:B------:R-:W-:-:S07]  /*5f80*/  SEL R13, R3, R4, !P0 ;  /* 0x00000004030d7207 */ /* 0x000fce0004000000 */
.L_x_168:
[----:B------:R-:W-:-:S08]  /*5f90*/  NOP ;  /* 0x0000000000007918 */ /* 0x000fd00000000000 */
[----:B------:R-:W0:-:S00]  /*5fa0*/  USETMAXREG.DEALLOC.CTAPOOL 0x28 ;  /* 0x00000028000079c8 */ /* 0x000e0000080e0500 */
[----:B0-----:R-:W-:-:S13]  /*5fb0*/  ISETP.NE.AND P0, PT, R0, RZ, PT ;  /* 0x000000ff0000720c */ /* 0x001fda0003f05270 */
[----:B------:R-:W-:Y:S05]  /*5fc0*/  @P0 EXIT ;  /* 0x000000000000094d */ /* 0x000fea0003800000 */
[----:B------:R-:W-:Y:S01]  /*5fd0*/  LOP3.LUT P0, RZ, R9, 0xff, RZ, 0xc0, !PT ;  /* 0x000000ff09ff7812 */ /* 0x000fe2000780c0ff */
[----:B------:R-:W-:Y:S02]  /*5fe0*/  IMAD.MOV.U32 R3, RZ, RZ, 0x1 ;  /* 0x00000001ff037424 */ /* 0x000fe400078e00ff */
[----:B------:R-:W-:-:S10]  /*5ff0*/  IMAD.MOV.U32 R0, RZ, RZ, RZ ;  /* 0x000000ffff007224 */ /* 0x000fd400078e00ff */
[----:B------:R-:W-:Y:S05]  /*6000*/  @!P0 BRA `(.L_x_171) ;  /* 0x0000000c00748947 */ /* 0x000fea0003800000 */
[----:B------:R-:W0:Y:S01]  /*6010*/  LDC R0, c[0x0][0x28c] ;  /* 0x0000a300ff007b82 */ /* 0x000e220000000800 */
[----:B------:R-:W-:Y:S01]  /*6020*/  ULDC UR5, c[0x0][0x658] ;  /* 0x0001960000057ab9 */ /* 0x000fe20000000800 */
[----:B------:R-:W-:Y:S01]  /*6030*/  UMOV UR10, 0xffffffff ;  /* 0xffffffff000a7882 */ /* 0x000fe20000000000 */
[----:B------:R-:W-:Y:S01]  /*6040*/  UMOV UR14, 0x1 ;  /* 0x00000001000e7882 */ /* 0x000fe20000000000 */
[----:B------:R-:W-:Y:S01]  /*6050*/  USHF.L.U32 UR10, UR10, UR5, URZ ;  /* 0x000000050a0a7299 */ /* 0x000fe2000800063f */
[----:B------:R-:W-:Y:S01]  /*6060*/  BSSY B0, `(.L_x_171) ;  /* 0x00000d7000007945 */ /* 0x000fe20003800000 */
[----:B------:R-:W-:Y:S01]  /*6070*/  IMAD.MOV.U32 R12, RZ, RZ, 0x1 ;  /* 0x00000001ff0c7424 */ /* 0x000fe200078e00ff */
[----:B------:R-:W-:Y:S01]  /*6080*/  LOP3.LUT R11, R18, 0x2, RZ, 0xfc, !PT ;  /* 0x00000002120b7812 */ /* 0x000fe200078efcff */
[----:B------:R-:W1:Y:S01]  /*6090*/  S2UR UR9, SR_CgaCtaId ;  /* 0x00000000000979c3 */ /* 0x000e620000008800 */
[----:B------:R-:W-:Y:S01]  /*60a0*/  ULDC UR4, c[0x0][0x600] ;  /* 0x0001800000047ab9 */ /* 0x000fe20000000800 */
[----:B------:R-:W-:Y:S01]  /*60b0*/  UMOV UR15, 0x1111 ;  /* 0x00001111000f7882 */ /* 0x000fe20000000000 */
[----:B------:R-:W-:-:S02]  /*60c0*/  USHF.L.U32 UR5, UR14, UR5, URZ ;  /* 0x000000050e057299 */ /* 0x000fc4000800063f */
[----:B------:R-:W-:Y:S01]  /*60d0*/  UIADD3 UR4, UR4, -0x1, URZ ;  /* 0xffffffff04047890 */ /* 0x000fe2000fffe03f */
[----:B------:R-:W-:Y:S01]  /*60e0*/  ULDC.64 UR26, c[0x0][0x198] ;  /* 0x00006600001a7ab9 */ /* 0x000fe20000000a00 */
[----:B0-----:R-:W-:-:S05]  /*60f0*/  VIADD R0, R0, 0x1f ;  /* 0x0000001f00007836 */ /* 0x001fca0000000000 */
[----:B------:R-:W-:Y:S01]  /*6100*/  SHF.R.S32.HI R3, RZ, 0x1f, R0 ;  /* 0x0000001fff037819 */ /* 0x000fe20000011400 */
[----:B-1----:R-:W-:-:S03]  /*6110*/  USHF.R.U32.HI UR24, URZ, 0x2, UR9 ;  /* 0x000000023f187899 */ /* 0x002fc60008011609 */
[----:B------:R-:W-:Y:S01]  /*6120*/  LEA.HI R3, R3, R0, RZ, 0x5 ;  /* 0x0000000003037211 */ /* 0x000fe200078f28ff */
[----:B------:R-:W-:Y:S01]  /*6130*/  ULOP3.LUT UR8, UR9, 0x3, URZ, 0xc0, !UPT ;  /* 0x0000000309087892 */ /* 0x000fe2000f8ec03f */
[----:B------:R-:W-:Y:S01]  /*6140*/  IMAD.MOV.U32 R0, RZ, RZ, RZ ;  /* 0x000000ffff007224 */ /* 0x000fe200078e00ff */
[----:B------:R-:W-:Y:S01]  /*6150*/  USHF.L.U32 UR6, UR9, 0x5, URZ ;  /* 0x0000000509067899 */ /* 0x000fe2000800063f */
[----:B------:R-:W-:Y:S01]  /*6160*/  SHF.R.S32.HI R9, RZ, 0x5, R3 ;  /* 0x00000005ff097819 */ /* 0x000fe20000011403 */
[----:B------:R-:W-:Y:S01]  /*6170*/  USHF.L.U32 UR7, UR9, 0xa, URZ ;  /* 0x0000000a09077899 */ /* 0x000fe2000800063f */
[----:B------:R-:W-:Y:S01]  /*6180*/  IMAD.MOV.U32 R3, RZ, RZ, 0x1 ;  /* 0x00000001ff037424 */ /* 0x000fe200078e00ff */
[----:B------:R-:W-:Y:S02]  /*6190*/  ULOP3.LUT UR9, UR9, 0xfffffffc, URZ, 0xc0, !UPT ;  /* 0xfffffffc09097892 */ /* 0x000fe4000f8ec03f */
[----:B------:R-:W-:Y:S01]  /*61a0*/  UISETP.GT.U32.AND UP0, UPT, UR8, 0xffff, UPT ;  /* 0x0000ffff0800788c */ /* 0x000fe2000bf04070 */
[----:B------:R-:W-:Y:S01]  /*61b0*/  VIADD R10, R9, 0x1 ;  /* 0x00000001090a7836 */ /* 0x000fe20000000000 */
[----:B------:R-:W-:-:S02]  /*61c0*/  ULOP3.LUT UR11, UR9, 0x1, URZ, 0xfc, !UPT ;  /* 0x00000001090b7892 */ /* 0x000fc4000f8efc3f */
[----:B------:R-:W-:Y:S02]  /*61d0*/  ULOP3.LUT UR12, UR9, 0x2, URZ, 0xfc, !UPT ;  /* 0x00000002090c7892 */ /* 0x000fe4000f8efc3f */
[----:B------:R-:W-:Y:S02]  /*61e0*/  ULOP3.LUT UR13, UR7, 0xc00, URZ, 0xc0, !UPT ;  /* 0x00000c00070d7892 */ /* 0x000fe4000f8ec03f */
[----:B------:R-:W-:Y:S02]  /*61f0*/  ULOP3.LUT UR7, URZ, UR10, URZ, 0x33, !UPT ;  /* 0x0000000a3f077292 */ /* 0x000fe4000f8e333f */
[----:B------:R-:W-:Y:S02]  /*6200*/  USHF.L.U32 UR10, UR14, UR9, URZ ;  /* 0x000000090e0a7299 */ /* 0x000fe4000800063f */
[----:B------:R-:W-:Y:S02]  /*6210*/  ULOP3.LUT UR9, UR9, 0x3, URZ, 0xfc, !UPT ;  /* 0x0000000309097892 */ /* 0x000fe4000f8efc3f */
[----:B------:R-:W-:-:S02]  /*6220*/  USHF.L.U32 UR11, UR14, UR11, URZ ;  /* 0x0000000b0e0b7299 */ /* 0x000fc4000800063f */
[----:B------:R-:W-:Y:S02]  /*6230*/  USHF.L.U32 UR12, UR14, UR12, URZ ;  /* 0x0000000c0e0c7299 */ /* 0x000fe4000800063f */
[----:B------:R-:W-:Y:S02]  /*6240*/  USEL UR8, UR8, 0xffff, !UP0 ;  /* 0x0000ffff08087887 */ /* 0x000fe4000c000000 */
[----:B------:R-:W-:Y:S02]  /*6250*/  USHF.L.U32 UR9, UR14, UR9, URZ ;  /* 0x000000090e097299 */ /* 0x000fe4000800063f */
[----:B------:R-:W-:Y:S02]  /*6260*/  ULOP3.LUT UR10, UR12, UR10, UR11, 0xfe, !UPT ;  /* 0x0000000a0c0a7292 */ /* 0x000fe4000f8efe0b */
[----:B------:R-:W-:Y:S02]  /*6270*/  ULOP3.LUT UR8, UR8, 0xffff, URZ, 0xc0, !UPT ;  /* 0x0000ffff08087892 */ /* 0x000fe4000f8ec03f */
[----:B------:R-:W-:-:S02]  /*6280*/  ULEA UR25, UR24, 0x280, 0xa ;  /* 0x0000028018197891 */ /* 0x000fc4000f8e503f */
[----:B------:R-:W-:Y:S02]  /*6290*/  ULOP3.LUT UR6, UR6, 0x60, URZ, 0xc0, !UPT ;  /* 0x0000006006067892 */ /* 0x000fe4000f8ec03f */
[----:B------:R-:W-:Y:S02]  /*62a0*/  ULOP3.LUT UR13, UR13, 0x1c280, URZ, 0xfc, !UPT ;  /* 0x0001c2800d0d7892 */ /* 0x000fe4000f8efc3f */
[----:B------:R-:W-:Y:S02]  /*62b0*/  ULOP3.LUT UR14, UR10, UR9, URZ, 0xfc, !UPT ;  /* 0x000000090a0e7292 */ /* 0x000fe4000f8efc3f */
[----:B------:R-:W-:-:S12]  /*62c0*/  USHF.L.U32 UR15, UR15, UR8, URZ ;  /* 0x000000080f0f7299 */ /* 0x000fd8000800063f */
.L_x_182:
[----:B------:R-:W-:-:S03]  /*62d0*/  UMOV UR8, 0xffffffff ;  /* 0xffffffff00087882 */ /* 0x000fc60000000000 */
[----:B------:R-:W-:Y:S05]  /*62e0*/  BRA.DIV UR8, `(.L_x_172) ;  /* 0x0000001e08047947 */ /* 0x000fea000b800000 */
[----:B------:R-:W-:-:S13]  /*62f0*/  ELECT P6, URZ, PT ;  /* 0x00000000003f782f */ /* 0x000fda00038c0000 */
.L_x_217:
[----:B------:R-:W0:Y:S01]  /*6300*/  LDC R4, c[0x0][0x28c] ;  /* 0x0000a300ff047b82 */ /* 0x000e220000000800 */
[----:B------:R-:W-:Y:S01]  /*6310*/  BSSY B1, `(.L_x_173) ;  /* 0x0000039000017945 */ /* 0x000fe20003800000 */
[----:B0-----:R-:W-:-:S13]  /*6320*/  ISETP.LT.OR P6, PT, R4, 0x1, !P6 ;  /* 0x000000010400780c */ /* 0x001fda00077c1670 */
[----:B------:R-:W-:Y:S05]  /*6330*/  @P6 BRA `(.L_x_174) ;  /* 0x0000000000d86947 */ /* 0x000fea0003800000 */
[----:B------:R-:W-:Y:S01]  /*6340*/  LEA R13, R13, UR24, 0x2 ;  /* 0x000000180d0d7c11 */ /* 0x000fe2000f8e10ff */
[----:B------:R-:W-:Y:S01]  /*6350*/  IMAD.MOV.U32 R21, RZ, RZ, RZ ;  /* 0x000000ffff157224 */ /* 0x000fe200078e00ff */
[----:B------:R-:W-:Y:S01]  /*6360*/  LEA R19, R19, UR6, 0x7 ;  /* 0x0000000613137c11 */ /* 0x000fe2000f8e38ff */
[----:B------:R-:W-:Y:S02]  /*6370*/  IMAD.MOV.U32 R4, RZ, RZ, R10 ;  /* 0x000000ffff047224 */ /* 0x000fe400078e000a */
[----:B------:R-:W-:Y:S02]  /*6380*/  IMAD.MOV.U32 R5, RZ, RZ, R3 ;  /* 0x000000ffff057224 */ /* 0x000fe400078e0003 */
[----:B------:R-:W-:Y:S02]  /*6390*/  IMAD.MOV.U32 R7, RZ, RZ, R0 ;  /* 0x000000ffff077224 */ /* 0x000fe400078e0000 */
[----:B------:R-:W-:-:S07]  /*63a0*/  IMAD.SHL.U32 R15, R13, 0x20, RZ ;  /* 0x000000200d0f7824 */ /* 0x000fce00078e00ff */
.L_x_177:
[----:B------:R-:W0:Y:S01]  /*63b0*/  S2R R14, SR_CgaCtaId ;  /* 0x00000000000e7919 */ /* 0x000e220000008800 */
[----:B------:R-:W-:Y:S02]  /*63c0*/  MOV R13, 0x400 ;  /* 0x00000400000d7802 */ /* 0x000fe40000000f00 */
[----:B------:R-:W-:Y:S02]  /*63d0*/  ISETP.NE.AND P1, PT, R8, RZ, PT ;  /* 0x000000ff0800720c */ /* 0x000fe40003f25270 */
[----:B0-----:R-:W-:Y:S02]  /*63e0*/  LEA R22, R14, R13, 0x18 ;  /* 0x0000000d0e167211 */ /* 0x001fe400078ec0ff */
[----:B------:R-:W-:-:S09]  /*63f0*/  SHF.L.U32 R13, R5, 0x1f, RZ ;  /* 0x0000001f050d7819 */ /* 0x000fd200000006ff */
[----:B------:R-:W0:Y:S01]  /*6400*/  @!P1 LDC R14, c[0x0][0x500] ;  /* 0x00014000ff0e9b82 */ /* 0x000e220000000800 */
[----:B------:R-:W-:-:S04]  /*6410*/  IMAD R20, R7, 0x8, R22 ;  /* 0x0000000807147824 */ /* 0x000fc800078e0216 */
[----:B------:R-:W1:Y:S02]  /*6420*/  SYNCS.PHASECHK.TRANS64.TRYWAIT P0, [R20+URZ+0xe0], R13 ;  /* 0x0000e00d140075a7 */ /* 0x000e64000800017f */
[----:B-1----:R-:W-:Y:S05]  /*6430*/  @!P0 BRA `(.L_x_175) ;  /* 0x0000001800d08947 */ /* 0x002fea0003800000 */
.L_x_218:
[----:B-1----:R-:W-:Y:S01]  /*6440*/  PRMT R13, R11, 0x9910, RZ ;  /* 0x000099100b0d7816 */ /* 0x002fe200000000ff */
[----:B0-----:R0:W-:Y:S03]  /*6450*/  @!P1 SYNCS.ARRIVE.TRANS64 RZ, [R20+URZ], R14 ;  /* 0x0000000e14ff99a7 */ /* 0x0011e6000800003f */
[----:B------:R-:W-:-:S13]  /*6460*/  ISETP.NE.AND P0, PT, R13, 0x2, PT ;  /* 0x000000020d00780c */ /* 0x000fda0003f05270 */
[----:B0-----:R-:W-:Y:S05]  /*6470*/  @P0 BRA `(.L_x_176) ;  /* 0x0000000000040947 */ /* 0x001fea0003800000 */
[----:B------:R-:W-:Y:S01]  /*6480*/  BPT.TRAP 0x1 ;  /* 0x000000040000795c */ /* 0x000fe20000300000 */
.L_x_176:
[----:B------:R-:W-:Y:S01]  /*6490*/  R2UR UR11, R7 ;  /* 0x00000000070b72ca */ /* 0x000fe200000e0000 */
[----:B------:R-:W-:Y:S01]  /*64a0*/  VIADD R4, R4, 0xffffffff ;  /* 0xffffffff04047836 */ /* 0x000fe20000000000 */
[----:B------:R-:W-:Y:S01]  /*64b0*/  R2UR UR21, R22 ;  /* 0x00000000161572ca */ /* 0x000fe200000e0000 */
[----:B------:R-:W-:Y:S01]  /*64c0*/  UIADD3 UR16, UP0, UR26, 0xf0, URZ ;  /* 0x000000f01a107890 */ /* 0x000fe2000ff1e03f */
[----:B------:R-:W-:Y:S01]  /*64d0*/  R2UR UR22, R15 ;  /* 0x000000000f1672ca */ /* 0x000fe200000e0000 */
[----:B------:R-:W-:Y:S01]  /*64e0*/  UIADD3 UR30, UP1, UR26, 0x1f0, URZ ;  /* 0x000001f01a1e7890 */ /* 0x000fe2000ff3e03f */
[----:B------:R-:W-:Y:S01]  /*64f0*/  R2UR UR9, R20 ;  /* 0x00000000140972ca */ /* 0x000fe200000e0000 */
[----:B------:R-:W-:Y:S01]  /*6500*/  UIADD3.X UR17, URZ, UR27, URZ, UP0, !UPT ;  /* 0x0000001b3f117290 */ /* 0x000fe200087fe43f */
[----:B------:R-:W-:Y:S01]  /*6510*/  R2UR UR10, R21 ;  /* 0x00000000150a72ca */ /* 0x000fe200000e0000 */
[----:B------:R-:W-:Y:S01]  /*6520*/  UPRMT UR20, URZ, 0x5410, UR15 ;  /* 0x000054103f147896 */ /* 0x000fe2000800000f */
[----:B------:R-:W-:Y:S01]  /*6530*/  R2UR UR12, R6 ;  /* 0x00000000060c72ca */ /* 0x000fe200000e0000 */
[----:B------:R-:W-:Y:S01]  /*6540*/  VIADD R7, R7, 0x1 ;  /* 0x0000000107077836 */ /* 0x000fe20000000000 */
[----:B------:R-:W-:Y:S01]  /*6550*/  R2UR UR23, R19 ;  /* 0x00000000131772ca */ /* 0x000fe200000e0000 */
[----:B------:R-:W-:Y:S01]  /*6560*/  ULEA UR8, UR11, UR25, 0xc ;  /* 0x000000190b087291 */ /* 0x000fe2000f8e603f */
[----:B------:R-:W-:Y:S01]  /*6570*/  ISETP.GT.AND P1, PT, R4, 0x1, PT ;  /* 0x000000010400780c */ /* 0x000fe20003f24270 */
[----:B------:R-:W-:Y:S01]  /*6580*/  ULEA UR11, UR11, UR13, 0xc ;  /* 0x0000000d0b0b7291 */ /* 0x000fe2000f8e603f */
[----:B------:R-:W-:Y:S01]  /*6590*/  ISETP.NE.AND P0, PT, R7, 0x1c, PT ;  /* 0x0000001c0700780c */ /* 0x000fe20003f05270 */
[----:B------:R-:W-:Y:S01]  /*65a0*/  UIADD3 UR8, UR21, UR8, URZ ;  /* 0x0000000815087290 */ /* 0x000fe2000fffe03f */
[----:B------:R-:W-:Y:S01]  /*65b0*/  VIADD R21, R21, 0x20 ;  /* 0x0000002015157836 */ /* 0x000fe20000000000 */
[----:B------:R-:W-:Y:S01]  /*65c0*/  UIADD3 UR21, UR21, UR11, URZ ;  /* 0x0000000b15157290 */ /* 0x000fe2000fffe03f */
[----:B------:R-:W-:Y:S01]  /*65d0*/  SEL R14, RZ, 0x1, P0 ;  /* 0x00000001ff0e7807 */ /* 0x000fe20000000000 */
[----:B------:R-:W-:Y:S01]  /*65e0*/  UPRMT UR28, URZ, 0x5410, UR14 ;  /* 0x000054103f1c7896 */ /* 0x000fe2000800000e */
[----:B------:R-:W-:Y:S01]  /*65f0*/  SEL R7, R7, RZ, P0 ;  /* 0x000000ff07077207 */ /* 0x000fe20000000000 */
[----:B------:R-:W-:Y:S01]  /*6600*/  UIADD3.X UR31, URZ, UR27, URZ, UP1, !UPT ;  /* 0x0000001b3f1f7290 */ /* 0x000fe20008ffe43f */
[----:B------:R-:W-:Y:S01]  /*6610*/  LOP3.LUT R5, R5, R14, RZ, 0x3c, !PT ;  /* 0x0000000e05057212 */ /* 0x000fe200078e3cff */
[----:B------:R-:W-:Y:S01]  /*6620*/  UMOV UR18, 0x0 ;  /* 0x0000000000127882 */ /* 0x000fe20000000000 */
[----:B------:R-:W-:Y:S01]  /*6630*/  UMOV UR19, 0x10000000 ;  /* 0x1000000000137882 */ /* 0x000fe20000000000 */
[----:B------:R-:W-:-:S02]  /*6640*/  UMOV UR11, UR22 ;  /* 0x00000016000b7c82 */ /* 0x000fc40008000000 */
[----:B------:R0:W-:Y:S02]  /*6650*/  UTMALDG.3D.MULTICAST [UR8], [UR16], UR20, desc[UR18] ;  /* 0x00001208100073b4 */ /* 0x0001e40008011814 */
[----:B0-----:R-:W-:Y:S01]  /*6660*/  UMOV UR8, UR21 ;  /* 0x0000001500087c82 */ /* 0x001fe20008000000 */
[----:B------:R-:W-:Y:S02]  /*6670*/  UMOV UR11, UR23 ;  /* 0x00000017000b7c82 */ /* 0x000fe40008000000 */
[----:B------:R0:W-:Y:S02]  /*6680*/  UTMALDG.3D.MULTICAST [UR8], [UR30], UR28, desc[UR18] ;  /* 0x000012081e0073b4 */ /* 0x0001e4000801181c */
[----:B0-----:R-:W-:Y:S05]  /*6690*/  @P1 BRA `(.L_x_177) ;  /* 0xfffffffc00441947 */ /* 0x001fea000383ffff */
.L_x_174:
[----:B------:R-:W-:Y:S05]  /*66a0*/  BSYNC B1 ;  /* 0x0000000000017941 */ /* 0x000fea0003800000 */
.L_x_173:
[----:B------:R-:W-:Y:S01]  /*66b0*/  LOP3.LUT P2, RZ, R12, 0xff, RZ, 0xc0, !PT ;  /* 0x000000ff0cff7812 */ /* 0x000fe2000784c0ff */
[C---:B------:R-:W-:Y:S01]  /*66c0*/  IMAD.IADD R7, R9.reuse, 0x1, R0 ;  /* 0x0000000109077824 */ /* 0x040fe200078e0200 */
[----:B------:R-:W-:Y:S01]  /*66d0*/  ULDC.64 UR8, c[0x0][0x650] ;  /* 0x0001940000087ab9 */ /* 0x000fe20000000a00 */
[----:B------:R-:W-:Y:S01]  /*66e0*/  ISETP.GE.U32.AND P1, PT, R9, 0x1c, PT ;  /* 0x0000001c0900780c */ /* 0x000fe20003f26070 */
[----:B------:R-:W-:Y:S01]  /*66f0*/  BSSY B1, `(.L_x_178) ;  /* 0x000006b000017945 */ /* 0x000fe20003800000 */
[----:B------:R-:W-:Y:S01]  /*6700*/  IMAD.MOV.U32 R13, RZ, RZ, -0x1 ;  /* 0xffffffffff0d7424 */ /* 0x000fe200078e00ff */
[----:B------:R-:W-:Y:S01]  /*6710*/  ISETP.GT.U32.AND P0, PT, R7, 0x1b, PT ;  /* 0x0000001b0700780c */ /* 0x000fe20003f04070 */
[----:B------:R-:W-:Y:S01]  /*6720*/  IMAD.MOV.U32 R19, RZ, RZ, -0x1 ;  /* 0xffffffffff137424 */ /* 0x000fe200078e00ff */
[----:B------:R-:W-:Y:S01]  /*6730*/  SHF.R.U32.HI R4, RZ, 0x2, R7 ;  /* 0x00000002ff047819 */ /* 0x000fe20000011607 */
[----:B------:R-:W-:Y:S01]  /*6740*/  IMAD.MOV.U32 R6, RZ, RZ, -0x1 ;  /* 0xffffffffff067424 */ /* 0x000fe200078e00ff */
[----:B------:R-:W-:-:S02]  /*6750*/  ISETP.LT.U32.AND P0, PT, R9, 0x1c, P0 ;  /* 0x0000001c0900780c */ /* 0x000fc40000701070 */
[----:B------:R-:W-:Y:S01]  /*6760*/  PRMT R12, RZ, 0x7610, R12 ;  /* 0x00007610ff0c7816 */ /* 0x000fe2000000000c */
[----:B------:R-:W0:Y:S01]  /*6770*/  @P2 S2R R5, SR_CgaCtaId ;  /* 0x0000000000052919 */ /* 0x000e220000008800 */
[----:B------:R-:W-:-:S04]  /*6780*/  @P2 MOV R0, 0x400 ;  /* 0x0000040000002802 */ /* 0x000fc80000000f00 */
[----:B0-----:R-:W-:Y:S01]  /*6790*/  @P2 LEA R0, R5, R0, 0x18 ;  /* 0x0000000005002211 */ /* 0x001fe200078ec0ff */
[----:B------:R-:W-:-:S03]  /*67a0*/  IMAD.WIDE.U32 R4, R4, 0x24924925, RZ ;  /* 0x2492492504047825 */ /* 0x000fc600078e00ff */
[----:B------:R0:W-:Y:S01]  /*67b0*/  @P2 SYNCS.ARRIVE.TRANS64.A1T0 RZ, [R0+URZ+0x1d8], RZ ;  /* 0x0001d8ff00ff29a7 */ /* 0x0001e2000810003f */
[----:B------:R-:W-:Y:S02]  /*67c0*/  IADD3 R16, P2, R16, UR36, RZ ;  /* 0x0000002410107c10 */ /* 0x000fe4000ff5e0ff */
[----:B------:R-:W-:Y:S02]  /*67d0*/  PRMT R4, RZ, 0x7610, R4 ;  /* 0x00007610ff047816 */ /* 0x000fe40000000004 */
[----:B------:R-:W-:Y:S02]  /*67e0*/  IADD3.X R17, R17, UR42, RZ, P2, !PT ;  /* 0x0000002a11117c10 */ /* 0x000fe400097fe4ff */
[----:B0-----:R-:W-:Y:S02]  /*67f0*/  SEL R0, RZ, 0x1, !P0 ;  /* 0x00000001ff007807 */ /* 0x001fe40004000000 */
[----:B------:R-:W-:Y:S02]  /*6800*/  ISETP.GE.U32.AND P0, PT, R16, UR8, PT ;  /* 0x0000000810007c0c */ /* 0x000fe4000bf06070 */
[----:B------:R-:W-:Y:S01]  /*6810*/  LOP3.LUT R3, R3, R0, RZ, 0x3c, !PT ;  /* 0x0000000003037212 */ /* 0x000fe200078e3cff */
[----:B------:R-:W-:Y:S01]  /*6820*/  IMAD R0, R5, -0x1c, R7 ;  /* 0xffffffe405007824 */ /* 0x000fe200078e0207 */
[----:B------:R-:W-:-:S02]  /*6830*/  ISETP.GE.U32.AND.EX P0, PT, R17, UR9, PT, P0 ;  /* 0x0000000911007c0c */ /* 0x000fc4000bf06100 */
[----:B------:R-:W-:-:S11]  /*6840*/  @P1 LOP3.LUT R3, R3, 0x1, R5, 0x78, !PT ;  /* 0x0000000103031812 */ /* 0x000fd600078e7805 */
[----:B------:R-:W-:Y:S05]  /*6850*/  @P0 BRA `(.L_x_179) ;  /* 0x0000000400500947 */ /* 0x000fea0003800000 */
[----:B------:R-:W0:Y:S01]  /*6860*/  S2R R15, SR_CTAID.X ;  /* 0x00000000000f7919 */ /* 0x000e220000002500 */
[----:B------:R-:W-:Y:S01]  /*6870*/  ULDC.64 UR8, c[0x0][0x628] ;  /* 0x00018a0000087ab9 */ /* 0x000fe20000000a00 */
[----:B------:R-:W1:Y:S01]  /*6880*/  LDC R20, c[0x0][0x144] ;  /* 0x00005100ff147b82 */ /* 0x000e620000000800 */
[----:B------:R-:W-:Y:S01]  /*6890*/  ISETP.NE.U32.AND P0, PT, RZ, UR8, PT ;  /* 0x00000008ff007c0c */ /* 0x000fe2000bf05070 */
[----:B------:R-:W2:Y:S01]  /*68a0*/  S2R R13, SR_CTAID.Y ;  /* 0x00000000000d7919 */ /* 0x000ea20000002600 */
[----:B------:R-:W-:Y:S01]  /*68b0*/  ULDC UR10, c[0x0][0x150] ;  /* 0x00005400000a7ab9 */ /* 0x000fe20000000800 */
[----:B------:R-:W-:Y:S01]  /*68c0*/  ULDC UR11, c[0x0][0x630] ;  /* 0x00018c00000b7ab9 */ /* 0x000fe20000000800 */
[----:B------:R-:W-:Y:S01]  /*68d0*/  ISETP.NE.AND.EX P0, PT, RZ, UR9, PT, P0 ;  /* 0x00000009ff007c0c */ /* 0x000fe2000bf05300 */
[----:B------:R-:W-:Y:S01]  /*68e0*/  IMAD.MOV.U32 R4, RZ, RZ, R16 ;  /* 0x000000ffff047224 */ /* 0x000fe200078e0010 */
[----:B0-----:R-:W-:-:S05]  /*68f0*/  I2FP.F32.U32 R5, R15 ;  /* 0x0000000f00057245 */ /* 0x001fca0000201000 */
[----:B------:R-:W-:Y:S01]  /*6900*/  FMUL R21, R5, UR10 ;  /* 0x0000000a05157c20 */ /* 0x000fe20008400000 */
[----:B------:R-:W-:-:S05]  /*6910*/  IMAD.MOV.U32 R5, RZ, RZ, R17 ;  /* 0x000000ffff057224 */ /* 0x000fca00078e0011 */
[----:B--2---:R-:W-:Y:S05]  /*6920*/  @!P0 BRA `(.L_x_180) ;  /* 0x0000000000288947 */ /* 0x004fea0003800000 */
[----:B------:R-:W-:Y:S02]  /*6930*/  ULDC UR10, c[0x0][0x634] ;  /* 0x00018d00000a7ab9 */ /* 0x000fe40000000800 */
[----:B------:R-:W-:-:S05]  /*6940*/  IADD3 R5, P0, R16, UR10, RZ ;  /* 0x0000000a10057c10 */ /* 0x000fca000ff1e0ff */
[----:B------:R-:W-:-:S04]  /*6950*/  IMAD.X R19, RZ, RZ, R17, P0 ;  /* 0x000000ffff137224 */ /* 0x000fc800000e0611 */
[----:B------:R-:W-:-:S04]  /*6960*/  IMAD.WIDE.U32 R6, R19, UR8, RZ ;  /* 0x0000000813067c25 */ /* 0x000fc8000f8e00ff */
[----:B------:R-:W-:-:S04]  /*6970*/  IMAD.WIDE.U32 R6, P0, R5, UR9, R6 ;  /* 0x0000000905067c25 */ /* 0x000fc8000f800006 */
[----:B------:R-:W-:-:S04]  /*6980*/  IMAD.WIDE.U32 R4, R5, UR8, RZ ;  /* 0x0000000805047c25 */ /* 0x000fc8000f8e00ff */
[----:B------:R-:W-:Y:S01]  /*6990*/  IMAD.MOV.U32 R4, RZ, RZ, R7 ;  /* 0x000000ffff047224 */ /* 0x000fe200078e0007 */
[----:B------:R-:W-:Y:S01]  /*69a0*/  IADD3 RZ, P1, R5, R6, RZ ;  /* 0x0000000605ff7210 */ /* 0x000fe20007f3e0ff */
[----:B------:R-:W-:-:S04]  /*69b0*/  IMAD.X R5, RZ, RZ, RZ, P0 ;  /* 0x000000ffff057224 */ /* 0x000fc800000e06ff */
[----:B------:R-:W-:-:S08]  /*69c0*/  IMAD.WIDE.U32.X R4, R19, UR9, R4, P1 ;  /* 0x0000000913047c25 */ /* 0x000fd000088e0404 */
.L_x_180:
[--C-:B------:R-:W-:Y:S01]  /*69d0*/  SHF.R.U64 R14, R4, UR11, R5.reuse ;  /* 0x0000000b040e7c19 */ /* 0x100fe20008001205 */
[----:B------:R-:W0:Y:S01]  /*69e0*/  F2I.U32.TRUNC.NTZ R21, R21 ;  /* 0x0000001500157305 */ /* 0x000e22000020f000 */
[----:B------:R-:W-:Y:S01]  /*69f0*/  SHF.R.U32.HI R4, RZ, UR11, R5 ;  /* 0x0000000bff047c19 */ /* 0x000fe20008011605 */
[----:B------:R-:W-:Y:S01]  /*6a00*/  ULDC.64 UR8, c[0x0][0x620] ;  /* 0x0001880000087ab9 */ /* 0x000fe20000000a00 */
[----:B------:R-:W-:Y:S01]  /*6a10*/  IADD3 R7, P0, RZ, -R14, RZ ;  /* 0x8000000eff077210 */ /* 0x000fe20007f1e0ff */
[----:B------:R-:W-:Y:S01]  /*6a20*/  ULDC.64 UR10, c[0x0][0x640] ;  /* 0x00019000000a7ab9 */ /* 0x000fe20000000a00 */
[----:B------:R-:W2:Y:S03]  /*6a30*/  LDC R22, c[0x0][0x148] ;  /* 0x00005200ff167b82 */ /* 0x000ea60000000800 */
[----:B------:R-:W-:Y:S01]  /*6a40*/  IMAD.X R4, RZ, RZ, ~R4, P0 ;  /* 0x000000ffff047224 */ /* 0x000fe200000e0e04 */
[----:B------:R-:W-:-:S03]  /*6a50*/  ISETP.NE.U32.AND P0, PT, RZ, UR10, PT ;  /* 0x0000000aff007c0c */ /* 0x000fc6000bf05070 */
[----:B------:R-:W-:Y:S01]  /*6a60*/  IMAD R6, R4, UR8, RZ ;  /* 0x0000000804067c24 */ /* 0x000fe2000f8e02ff */
[----:B------:R-:W-:Y:S01]  /*6a70*/  ISETP.NE.AND.EX P0, PT, RZ, UR11, PT, P0 ;  /* 0x0000000bff007c0c */ /* 0x000fe2000bf05300 */
[----:B------:R-:W-:Y:S01]  /*6a80*/  IMAD.WIDE.U32 R4, R7, UR8, R16 ;  /* 0x0000000807047c25 */ /* 0x000fe2000f8e0010 */
[----:B------:R-:W-:-:S03]  /*6a90*/  ULDC UR8, c[0x0][0x618] ;  /* 0x0001860000087ab9 */ /* 0x000fc60000000800 */
[----:B------:R-:W-:Y:S01]  /*6aa0*/  IMAD R7, R7, UR9, R6 ;  /* 0x0000000907077c24 */ /* 0x000fe2000f8e0206 */
[----:B------:R-:W-:Y:S01]  /*6ab0*/  ULDC UR9, c[0x0][0x154] ;  /* 0x0000550000097ab9 */ /* 0x000fe20000000800 */
[----:B0-----:R-:W-:Y:S02]  /*6ac0*/  IMAD.MOV R6, RZ, RZ, -R21 ;  /* 0x000000ffff067224 */ /* 0x001fe400078e0a15 */
[----:B------:R-:W-:Y:S02]  /*6ad0*/  IMAD.IADD R5, R5, 0x1, R7 ;  /* 0x0000000105057824 */ /* 0x000fe400078e0207 */
[----:B-1----:R-:W-:Y:S01]  /*6ae0*/  IMAD R15, R20, R6, R15 ;  /* 0x00000006140f7224 */ /* 0x002fe200078e020f */
[----:B------:R-:W-:Y:S02]  /*6af0*/  I2FP.F32.U32 R6, R13 ;  /* 0x0000000d00067245 */ /* 0x000fe40000201000 */
[--C-:B------:R-:W-:Y:S02]  /*6b00*/  SHF.R.U64 R19, R4, UR8, R5.reuse ;  /* 0x0000000804137c19 */ /* 0x100fe40008001205 */
[----:B------:R-:W-:Y:S01]  /*6b10*/  SHF.R.U32.HI R4, RZ, UR8, R5 ;  /* 0x00000008ff047c19 */ /* 0x000fe20008011605 */
[----:B------:R-:W-:Y:S01]  /*6b20*/  FMUL R6, R6, UR9 ;  /* 0x0000000906067c20 */ /* 0x000fe20008400000 */
[----:B------:R-:W-:-:S02]  /*6b30*/  ULDC UR8, c[0x0][0x608] ;  /* 0x0001820000087ab9 */ /* 0x000fc40000000800 */
[--C-:B------:R-:W-:Y:S01]  /*6b40*/  SHF.R.U64 R21, R19, UR8, R4.reuse ;  /* 0x0000000813157c19 */ /* 0x100fe20008001204 */
[----:B------:R0:W1:Y:S01]  /*6b50*/  F2I.U32.TRUNC.NTZ R24, R6 ;  /* 0x0000000600187305 */ /* 0x000062000020f000 */
[----:B------:R-:W-:Y:S01]  /*6b60*/  SHF.R.U32.HI R4, RZ, UR8, R4 ;  /* 0x00000008ff047c19 */ /* 0x000fe20008011604 */
[----:B------:R-:W-:-:S03]  /*6b70*/  ULDC UR8, c[0x0][0x658] ;  /* 0x0001960000087ab9 */ /* 0x000fc60000000800 */
[--C-:B------:R-:W-:Y:S02]  /*6b80*/  SHF.R.U64 R20, R21, UR8, R4.reuse ;  /* 0x0000000815147c19 */ /* 0x100fe40008001204 */
[----:B------:R-:W-:-:S03]  /*6b90*/  SHF.R.U32.HI R23, RZ, UR8, R4 ;  /* 0x00000008ff177c19 */ /* 0x000fc60008011604 */
[----:B------:R-:W-:Y:S02]  /*6ba0*/  IMAD.MOV.U32 R4, RZ, RZ, R20 ;  /* 0x000000ffff047224 */ /* 0x000fe400078e0014 */
[----:B------:R-:W-:Y:S01]  /*6bb0*/  IMAD.MOV.U32 R5, RZ, RZ, R23 ;  /* 0x000000ffff057224 */ /* 0x000fe200078e0017 */
[----:B0-----:R-:W-:Y:S06]  /*6bc0*/  @!P0 BRA `(.L_x_181) ;  /* 0x0000000000288947 */ /* 0x001fec0003800000 */
        /* <DEDUP_REMOVED lines=10> */
.L_x_181:
[----:B------:R-:W-:Y:S01]  /*6c70*/  ISETP.NE.AND P0, PT, R2, 0x1, PT ;  /* 0x000000010200780c */ /* 0x000fe20003f05270 */
[----:B------:R-:W-:Y:S01]  /*6c80*/  ULDC UR8, c[0x0][0x648] ;  /* 0x0001920000087ab9 */ /* 0x000fe20000000800 */
[----:B------:R-:W-:Y:S01]  /*6c90*/  LOP3.LUT R21, R21, UR7, RZ, 0xc0, !PT ;  /* 0x0000000715157c12 */ /* 0x000fe2000f8ec0ff */
[----:B-1----:R-:W-:Y:S01]  /*6ca0*/  IMAD.MOV R24, RZ, RZ, -R24 ;  /* 0x000000ffff187224 */ /* 0x002fe200078e0a18 */
[----:B------:R-:W-:Y:S01]  /*6cb0*/  SHF.R.U64 R4, R4, UR8, R5 ;  /* 0x0000000804047c19 */ /* 0x000fe20008001205 */
[----:B------:R-:W-:Y:S01]  /*6cc0*/  ULDC UR8, c[0x0][0x638] ;  /* 0x00018e0000087ab9 */ /* 0x000fe20000000800 */
[----:B------:R-:W-:Y:S01]  /*6cd0*/  LOP3.LUT R19, R19, UR4, RZ, 0xc0, !PT ;  /* 0x0000000413137c12 */ /* 0x000fe2000f8ec0ff */
[----:B------:R-:W-:Y:S01]  /*6ce0*/  ULDC UR9, c[0x0][0x610] ;  /* 0x0001840000097ab9 */ /* 0x000fe20000000800 */
[----:B------:R-:W-:Y:S02]  /*6cf0*/  IMAD.MOV.U32 R6, RZ, RZ, R14 ;  /* 0x000000ffff067224 */ /* 0x000fe400078e000e */
[----:B------:R-:W-:-:S02]  /*6d00*/  IMAD.MOV R5, RZ, RZ, -R4 ;  /* 0x000000ffff057224 */ /* 0x000fc400078e0a04 */
[----:B------:R-:W-:Y:S02]  /*6d10*/  IMAD R4, R4, UR5, R21 ;  /* 0x0000000504047c24 */ /* 0x000fe4000f8e0215 */
[----:B--2---:R-:W-:Y:S02]  /*6d20*/  @P0 IMAD R15, R22, R24, R13 ;  /* 0x00000018160f0224 */ /* 0x004fe400078e020d */
[----:B------:R-:W-:Y:S01]  /*6d30*/  IMAD R20, R5, UR8, R20 ;  /* 0x0000000805147c24 */ /* 0x000fe2000f8e0214 */
[----:B------:R-:W-:Y:S01]  /*6d40*/  ULDC UR8, c[0x0][0x600] ;  /* 0x0001800000087ab9 */ /* 0x000fe20000000800 */
[----:B------:R-:W-:Y:S02]  /*6d50*/  IMAD R15, R4, UR9, R15 ;  /* 0x00000009040f7c24 */ /* 0x000fe4000f8e020f */
[----:B------:R-:W-:Y:S02]  /*6d60*/  IMAD R20, R20, UR8, R19 ;  /* 0x0000000814147c24 */ /* 0x000fe4000f8e0213 */
[----:B------:R-:W-:-:S03]  /*6d70*/  IMAD.MOV.U32 R4, RZ, RZ, 0x1 ;  /* 0x00000001ff047424 */ /* 0x000fc600078e00ff */
[----:B------:R-:W-:Y:S02]  /*6d80*/  SEL R19, R20, R15, !P0 ;  /* 0x0000000f14137207 */ /* 0x000fe40004000000 */
[----:B------:R-:W-:-:S07]  /*6d90*/  SEL R13, R15, R20, !P0 ;  /* 0x000000140f0d7207 */ /* 0x000fce0004000000 */
.L_x_179:
[----:B------:R-:W-:Y:S05]  /*6da0*/  BSYNC B1 ;  /* 0x0000000000017941 */ /* 0x000fea0003800000 */
.L_x_178:
[----:B------:R-:W-:-:S13]  /*6db0*/  LOP3.LUT P0, RZ, R4, 0xff, RZ, 0xc0, !PT ;  /* 0x000000ff04ff7812 */ /* 0x000fda000780c0ff */
[----:B------:R-:W-:Y:S05]  /*6dc0*/  @P0 BRA `(.L_x_182) ;  /* 0xfffffff400400947 */ /* 0x000fea000383ffff */
[----:B------:R-:W-:Y:S05]  /*6dd0*/  BSYNC B0 ;  /* 0x0000000000007941 */ /* 0x000fea0003800000 */
.L_x_171:
[----:B------:R-:W-:-:S03]  /*6de0*/  UMOV UR8, 0xffffffff ;  /* 0xffffffff00087882 */ /* 0x000fc60000000000 */
[----:B------:R-:W-:Y:S05]  /*6df0*/  BRA.DIV UR8, `(.L_x_183) ;  /* 0x0000001208747947 */ /* 0x000fea000b800000 */
[----:B------:R-:W-:-:S13]  /*6e00*/  ELECT P6, URZ, PT ;  /* 0x00000000003f782f */ /* 0x000fda00038c0000 */
.L_x_221:
[----:B------:R-:W-:Y:S04]  /*6e10*/  BSSY B0, `(.L_x_184) ;  /* 0x0000103000007945 */ /* 0x000fe80003800000 */
[----:B------:R-:W-:Y:S05]  /*6e20*/  @!P6 BRA `(.L_x_185) ;  /* 0x000000100004e947 */ /* 0x000fea0003800000 */
[----:B------:R-:W-:-:S04]  /*6e30*/  LOP3.LUT R18, R18, 0x2, RZ, 0xfc, !PT ;  /* 0x0000000212127812 */ /* 0x000fc800078efcff */
[----:B------:R-:W-:-:S13]  /*6e40*/  ISETP.NE.AND P0, PT, R18, 0x3, PT ;  /* 0x000000031200780c */ /* 0x000fda0003f05270 */
[----:B------:R-:W-:Y:S05]  /*6e50*/  @!P0 BRA `(.L_x_186) ;  /* 0x0000000000048947 */ /* 0x000fea0003800000 */
[----:B------:R-:W-:Y:S01]  /*6e60*/  BPT.TRAP 0x1 ;  /* 0x000000040000795c */ /* 0x000fe20000300000 */
.L_x_186:
[----:B------:R-:W0:Y:S01]  /*6e70*/  S2R R5, SR_CgaCtaId ;  /* 0x0000000000057919 */ /* 0x000e220000008800 */
[----:B------:R-:W-:Y:S02]  /*6e80*/  MOV R2, 0x400 ;  /* 0x0000040000027802 */ /* 0x000fe40000000f00 */
[----:B------:R-:W-:Y:S02]  /*6e90*/  SHF.L.U32 R4, R3, 0x1f, RZ ;  /* 0x0000001f03047819 */ /* 0x000fe400000006ff */
[----:B0-----:R-:W-:-:S05]  /*6ea0*/  LEA R5, R5, R2, 0x18 ;  /* 0x0000000205057211 */ /* 0x001fca00078ec0ff */
[----:B------:R-:W-:-:S04]  /*6eb0*/  VIADD R5, R5, 0xe0 ;  /* 0x000000e005057836 */ /* 0x000fc80000000000 */
[C---:B------:R-:W-:Y:S02]  /*6ec0*/  IMAD R7, R0.reuse, 0x8, R5 ;  /* 0x0000000800077824 */ /* 0x040fe400078e0205 */
[----:B------:R-:W-:Y:S02]  /*6ed0*/  VIADD R0, R0, 0x1 ;  /* 0x0000000100007836 */ /* 0x000fe40000000000 */
[----:B------:R-:W0:Y:S03]  /*6ee0*/  SYNCS.PHASECHK.TRANS64.TRYWAIT P0, [R7+URZ], R4 ;  /* 0x00000004070075a7 */ /* 0x000e26000800017f */
[----:B------:R-:W-:-:S04]  /*6ef0*/  ISETP.NE.AND P1, PT, R0, 0x1c, PT ;  /* 0x0000001c0000780c */ /* 0x000fc80003f25270 */
[----:B------:R-:W-:Y:S02]  /*6f00*/  SEL R2, RZ, 0x1, P1 ;  /* 0x00000001ff027807 */ /* 0x000fe40000800000 */
[----:B------:R-:W-:Y:S02]  /*6f10*/  SEL R0, R0, RZ, P1 ;  /* 0x000000ff00007207 */ /* 0x000fe40000800000 */
[----:B------:R-:W-:-:S03]  /*6f20*/  LOP3.LUT R9, R3, R2, RZ, 0x3c, !PT ;  /* 0x0000000203097212 */ /* 0x000fc600078e3cff */
[----:B------:R-:W-:Y:S01]  /*6f30*/  IMAD R6, R0, 0x8, R5 ;  /* 0x0000000800067824 */ /* 0x000fe200078e0205 */
[----:B------:R-:W-:Y:S01]  /*6f40*/  SHF.L.U32 R3, R9, 0x1f, RZ ;  /* 0x0000001f09037819 */ /* 0x000fe200000006ff */
[----:B0-----:R-:W-:Y:S06]  /*6f50*/  @!P0 BRA `(.L_x_187) ;  /* 0x00000010003c8947 */ /* 0x001fec0003800000 */
.L_x_222:
[----:B------:R-:W1:Y:S01]  /*6f60*/  SYNCS.PHASECHK.TRANS64.TRYWAIT P0, [R6+URZ], R3 ;  /* 0x00000003060075a7 */ /* 0x000e62000800017f */
[----:B------:R-:W-:-:S05]  /*6f70*/  VIADD R0, R0, 0x1 ;  /* 0x0000000100007836 */ /* 0x000fca0000000000 */
[----:B------:R-:W-:-:S04]  /*6f80*/  ISETP.NE.AND P1, PT, R0, 0x1c, PT ;  /* 0x0000001c0000780c */ /* 0x000fc80003f25270 */
[----:B------:R-:W-:Y:S02]  /*6f90*/  SEL R2, RZ, 0x1, P1 ;  /* 0x00000001ff027807 */ /* 0x000fe40000800000 */
[----:B------:R-:W-:Y:S02]  /*6fa0*/  SEL R0, R0, RZ, P1 ;  /* 0x000000ff00007207 */ /* 0x000fe40000800000 */
[----:B------:R-:W-:-:S03]  /*6fb0*/  LOP3.LUT R9, R9, R2, RZ, 0x3c, !PT ;  /* 0x0000000209097212 */ /* 0x000fc600078e3cff */
[----:B0-----:R-:W-:Y:S01]  /*6fc0*/  IMAD R7, R0, 0x8, R5 ;  /* 0x0000000800077824 */ /* 0x001fe200078e0205 */
[----:B------:R-:W-:Y:S01]  /*6fd0*/  SHF.L.U32 R4, R9, 0x1f, RZ ;  /* 0x0000001f09047819 */ /* 0x000fe200000006ff */
[----:B-1----:R-:W-:Y:S06]  /*6fe0*/  @!P0 BRA `(.L_x_188) ;  /* 0x00000010002c8947 */ /* 0x002fec0003800000 */
.L_x_223:
        /* <DEDUP_REMOVED lines=9> */
.L_x_224:
        /* <DEDUP_REMOVED lines=9> */
.L_x_225:
        /* <DEDUP_REMOVED lines=9> */
.L_x_226:
        /* <DEDUP_REMOVED lines=9> */
.L_x_227:
        /* <DEDUP_REMOVED lines=9> */
.L_x_228:
        /* <DEDUP_REMOVED lines=9> */
.L_x_229:
        /* <DEDUP_REMOVED lines=9> */
.L_x_230:
        /* <DEDUP_REMOVED lines=9> */
.L_x_231:
        /* <DEDUP_REMOVED lines=9> */
.L_x_232:
        /* <DEDUP_REMOVED lines=9> */
.L_x_233:
        /* <DEDUP_REMOVED lines=9> */
.L_x_234:
        /* <DEDUP_REMOVED lines=9> */
.L_x_235:
        /* <DEDUP_REMOVED lines=9> */
.L_x_236:
        /* <DEDUP_REMOVED lines=9> */
.L_x_237:
        /* <DEDUP_REMOVED lines=9> */
.L_x_238:
        /* <DEDUP_REMOVED lines=9> */
.L_x_239:
        /* <DEDUP_REMOVED lines=9> */
.L_x_240:
        /* <DEDUP_REMOVED lines=9> */
.L_x_241:
        /* <DEDUP_REMOVED lines=9> */
.L_x_242:
        /* <DEDUP_REMOVED lines=9> */
.L_x_243:
        /* <DEDUP_REMOVED lines=9> */
.L_x_244:
        /* <DEDUP_REMOVED lines=9> */
.L_x_245:
        /* <DEDUP_REMOVED lines=9> */
.L_x_246:
        /* <DEDUP_REMOVED lines=9> */
.L_x_247:
[----:B------:R-:W1:Y:S01]  /*7d70*/  SYNCS.PHASECHK.TRANS64.TRYWAIT P0, [R7+URZ], R4 ;  /* 0x00000004070075a7 */ /* 0x000e62000800017f */
[----:B------:R-:W-:-:S05]  /*7d80*/  VIADD R0, R0, 0x1 ;  /* 0x0000000100007836 */ /* 0x000fca0000000000 */
[----:B------:R-:W-:-:S04]  /*7d90*/  ISETP.NE.AND P1, PT, R0, 0x1c, PT ;  /* 0x0000001c0000780c */ /* 0x000fc80003f25270 */
[----:B------:R-:W-:Y:S02]  /*7da0*/  SEL R2, RZ, 0x1, P1 ;  /* 0x00000001ff027807 */ /* 0x000fe40000800000 */
[----:B------:R-:W-:Y:S02]  /*7db0*/  SEL R0, R0, RZ, P1 ;  /* 0x000000ff00007207 */ /* 0x000fe40000800000 */
[----:B------:R-:W-:Y:S01]  /*7dc0*/  LOP3.LUT R2, R9, R2, RZ, 0x3c, !PT ;  /* 0x0000000209027212 */ /* 0x000fe200078e3cff */
[----:B-1----:R-:W-:Y:S06]  /*7dd0*/  @!P0 BRA `(.L_x_213) ;  /* 0x0000000800a48947 */ /* 0x002fec0003800000 */
.L_x_248:
[----:B------:R-:W-:Y:S01]  /*7de0*/  IMAD R5, R0, 0x8, R5 ;  /* 0x0000000800057824 */ /* 0x000fe200078e0205 */
[----:B------:R-:W-:-:S07]  /*7df0*/  SHF.L.U32 R0, R2, 0x1f, RZ ;  /* 0x0000001f02007819 */ /* 0x000fce00000006ff */
.L_x_214:
[----:B--2---:R2:W3:Y:S02]  /*7e00*/  SYNCS.PHASECHK.TRANS64.TRYWAIT P0, [R5+URZ], R0 ;  /* 0x00000000050075a7 */ /* 0x0044e4000800017f */
[----:B---3--:R-:W-:Y:S05]  /*7e10*/  @!P0 NANOSLEEP.SYNCS 0x989680 ;  /* 0x009896800000895d */ /* 0x008fea0003900000 */
[----:B------:R-:W3:Y:S02]  /*7e20*/  @!P0 SYNCS.PHASECHK.TRANS64 P0, [R5+URZ], R0 ;  /* 0x00000000050085a7 */ /* 0x000ee4000800007f */
[----:B---3--:R-:W-:Y:S05]  /*7e30*/  @!P0 BRA `(.L_x_214) ;  /* 0xfffffffc00f08947 */ /* 0x008fea000383ffff */
.L_x_185:
[----:B------:R-:W-:Y:S05]  /*7e40*/  BSYNC B0 ;  /* 0x0000000000007941 */ /* 0x000fea0003800000 */
.L_x_184:
[----:B------:R-:W-:Y:S05]  /*7e50*/  EXIT ;  /* 0x000000000000794d */ /* 0x000fea0003800000 */
.L_x_22:
[----:B-1----:R1:W2:Y:S02]  /*7e60*/  SYNCS.PHASECHK.TRANS64.TRYWAIT P1, [R3+URZ], R0 ;  /* 0x00000000030075a7 */ /* 0x0022a4000802017f */
[----:B--2---:R-:W-:Y:S05]  /*7e70*/  @!P1 NANOSLEEP.SYNCS 0x989680 ;  /* 0x009896800000995d */ /* 0x004fea0003900000 */
[----:B------:R-:W2:Y:S02]  /*7e80*/  @!P1 SYNCS.PHASECHK.TRANS64 P1, [R3+URZ], R0 ;  /* 0x00000000030095a7 */ /* 0x000ea4000802007f */
[----:B--2---:R-:W-:Y:S05]  /*7e90*/  @!P1 BRA `(.L_x_22) ;  /* 0xfffffffc00f09947 */ /* 0x004fea000383ffff */
[----:B------:R-:W-:Y:S05]  /*7ea0*/  BRA `(.L_x_21) ;  /* 0xffffff9c00047947 */ /* 0x000fea000383ffff */
.L_x_27:
[----:B-1----:R1:W2:Y:S02]  /*7eb0*/  SYNCS.PHASECHK.TRANS64.TRYWAIT P1, [R5+URZ], R4 ;  /* 0x00000004050075a7 */ /* 0x0022a4000802017f */
[----:B--2---:R-:W-:Y:S05]  /*7ec0*/  @!P1 NANOSLEEP.SYNCS 0x989680 ;  /* 0x009896800000995d */ /* 0x004fea0003900000 */
[----:B------:R-:W2:Y:S02]  /*7ed0*/  @!P1 SYNCS.PHASECHK.TRANS64 P1, [R5+URZ], R4 ;  /* 0x00000004050095a7 */ /* 0x000ea4000802007f */
[----:B--2---:R-:W-:Y:S05]  /*7ee0*/  @!P1 BRA `(.L_x_27) ;  /* 0xfffffffc00f09947 */ /* 0x004fea000383ffff */
[----:B------:R-:W-:Y:S05]  /*7ef0*/  BRA `(.L_x_26) ;  /* 0xffffff9c00847947 */ /* 0x000fea000383ffff */
.L_x_172:
[----:B------:R-:W-:Y:S01]  /*7f00*/  BSSY B1, `(.L_x_215) ;  /* 0x0000006000017945 */ /* 0x000fe20003800000 */
[----:B------:R-:W-:-:S07]  /*7f10*/  IMAD.MOV.U32 R15, RZ, RZ, -0x1 ;  /* 0xffffffffff0f7424 */ /* 0x000fce00078e00ff */
[----:B------:R-:W-:Y:S05]  /*7f20*/  WARPSYNC.COLLECTIVE R15, `(.L_x_216) ;  /* 0x000000000f0c7348 */ /* 0x000fea0003c00000 */
[----:B------:R-:W-:Y:S02]  /*7f30*/  ELECT P6, UR62, PT ;  /* 0x00000000003e782f */ /* 0x000fe400038c0000 */
[----:B------:R-:W-:Y:S01]  /*7f40*/  MOV R14, UR62 ;  /* 0x0000003e000e7c02 */ /* 0x000fe20008000f00 */
[----:B------:R-:W-:Y:S10]  /*7f50*/  ENDCOLLECTIVE ;  /* 0x000000000000791b */ /* 0x000ff40003800000 */
.L_x_216:
[----:B------:R-:W-:Y:S05]  /*7f60*/  BSYNC B1 ;  /* 0x0000000000017941 */ /* 0x000fea0003800000 */
.L_x_215:
[----:B------:R-:W-:Y:S05]  /*7f70*/  BRA `(.L_x_217) ;  /* 0xffffffe000e07947 */ /* 0x000fea000383ffff */
.L_x_175:
[----:B-1----:R1:W2:Y:S02]  /*7f80*/  SYNCS.PHASECHK.TRANS64.TRYWAIT P0, [R20+URZ+0xe0], R13 ;  /* 0x0000e00d140075a7 */ /* 0x0022a4000800017f */
[----:B--2---:R-:W-:Y:S05]  /*7f90*/  @!P0 NANOSLEEP.SYNCS 0x989680 ;  /* 0x009896800000895d */ /* 0x004fea0003900000 */
[----:B------:R-:W2:Y:S02]  /*7fa0*/  @!P0 SYNCS.PHASECHK.TRANS64 P0, [R20+URZ+0xe0], R13 ;  /* 0x0000e00d140085a7 */ /* 0x000ea4000800007f */
[----:B--2---:R-:W-:Y:S05]  /*7fb0*/  @!P0 BRA `(.L_x_175) ;  /* 0xfffffffc00f08947 */ /* 0x004fea000383ffff */
[----:B------:R-:W-:Y:S05]  /*7fc0*/  BRA `(.L_x_218) ;  /* 0xffffffe4001c7947 */ /* 0x000fea000383ffff */
.L_x_183:
[----:B------:R-:W-:Y:S01]  /*7fd0*/  BSSY B0, `(.L_x_219) ;  /* 0x0000006000007945 */ /* 0x000fe20003800000 */
[----:B------:R-:W-:-:S07]  /*7fe0*/  IMAD.MOV.U32 R15, RZ, RZ, -0x1 ;  /* 0xffffffffff0f7424 */ /* 0x000fce00078e00ff */
[----:B------:R-:W-:Y:S05]  /*7ff0*/  WARPSYNC.COLLECTIVE R15, `(.L_x_220) ;  /* 0x000000000f0c7348 */ /* 0x000fea0003c00000 */
[----:B------:R-:W-:Y:S02]  /*8000*/  ELECT P6, UR62, PT ;  /* 0x00000000003e782f */ /* 0x000fe400038c0000 */
[----:B------:R-:W-:Y:S01]  /*8010*/  MOV R14, UR62 ;  /* 0x0000003e000e7c02 */ /* 0x000fe20008000f00 */
[----:B------:R-:W-:Y:S10]  /*8020*/  ENDCOLLECTIVE ;  /* 0x000000000000791b */ /* 0x000ff40003800000 */
.L_x_220:
[----:B------:R-:W-:Y:S05]  /*8030*/  BSYNC B0 ;  /* 0x0000000000007941 */ /* 0x000fea0003800000 */
.L_x_219:
[----:B------:R-:W-:Y:S05]  /*8040*/  BRA `(.L_x_221) ;  /* 0xffffffec00707947 */ /* 0x000fea000383ffff */
.L_x_187:
[----:B0-----:R0:W1:Y:S02]  /*8050*/  SYNCS.PHASECHK.TRANS64.TRYWAIT P0, [R7+URZ], R4 ;  /* 0x00000004070075a7 */ /* 0x001064000800017f */
[----:B-1----:R-:W-:Y:S05]  /*8060*/  @!P0 NANOSLEEP.SYNCS 0x989680 ;  /* 0x009896800000895d */ /* 0x002fea0003900000 */
[----:B------:R-:W1:Y:S02]  /*8070*/  @!P0 SYNCS.PHASECHK.TRANS64 P0, [R7+URZ], R4 ;  /* 0x00000004070085a7 */ /* 0x000e64000800007f */
[----:B-1----:R-:W-:Y:S05]  /*8080*/  @!P0 BRA `(.L_x_187) ;  /* 0xfffffffc00f08947 */ /* 0x002fea000383ffff */
[----:B------:R-:W-:Y:S05]  /*8090*/  BRA `(.L_x_222) ;  /* 0xffffffec00b07947 */ /* 0x000fea000383ffff */
.L_x_188:
[----:B0-----:R0:W1:Y:S02]  /*80a0*/  SYNCS.PHASECHK.TRANS64.TRYWAIT P0, [R6+URZ], R3 ;  /* 0x00000003060075a7 */ /* 0x001064000800017f */
[----:B-1----:R-:W-:Y:S05]  /*80b0*/  @!P0 NANOSLEEP.SYNCS 0x989680 ;  /* 0x009896800000895d */ /* 0x002fea0003900000 */
[----:B------:R-:W1:Y:S02]  /*80c0*/  @!P0 SYNCS.PHASECHK.TRANS64 P0, [R6+URZ], R3 ;  /* 0x00000003060085a7 */ /* 0x000e64000800007f */
[----:B-1----:R-:W-:Y:S05]  /*80d0*/  @!P0 BRA `(.L_x_188) ;  /* 0xfffffffc00f08947 */ /* 0x002fea000383ffff */
[----:B------:R-:W-:Y:S05]  /*80e0*/  BRA `(.L_x_223) ;  /* 0xffffffec00c07947 */ /* 0x000fea000383ffff */
.L_x_189:
[----:B0-----:R0:W1:Y:S02]  /*80f0*/  SYNCS.PHASECHK.TRANS64.TRYWAIT P0, [R7+URZ], R4 ;  /* 0x00000004070075a7 */ /* 0x001064000800017f */
[----:B-1----:R-:W-:Y:S05]  /*8100*/  @!P0 NANOSLEEP.SYNCS 0x989680 ;  /* 0x009896800000895d */ /* 0x002fea0003900000 */
[----:B------:R-:W1:Y:S02]  /*8110*/  @!P0 SYNCS.PHASECHK.TRANS64 P0, [R7+URZ], R4 ;  /* 0x00000004070085a7 */ /* 0x000e64000800007f */
[----:B-1----:R-:W-:Y:S05]  /*8120*/  @!P0 BRA `(.L_x_189) ;  /* 0xfffffffc00f08947 */ /* 0x002fea000383ffff */
[----:B------:R-:W-:Y:S05]  /*8130*/  BRA `(.L_x_224) ;  /* 0xffffffec00d07947 */ /* 0x000fea000383ffff */
.L_x_190:
[----:B0-----:R0:W1:Y:S02]  /*8140*/  SYNCS.PHASECHK.TRANS64.TRYWAIT P0, [R6+URZ], R3 ;  /* 0x00000003060075a7 */ /* 0x001064000800017f */
[----:B-1----:R-:W-:Y:S05]  /*8150*/  @!P0 NANOSLEEP.SYNCS 0x989680 ;  /* 0x009896800000895d */ /* 0x002fea0003900000 */
[----:B------:R-:W1:Y:S02]  /*8160*/  @!P0 SYNCS.PHASECHK.TRANS64 P0, [R6+URZ], R3 ;  /* 0x00000003060085a7 */ /* 0x000e64000800007f */
[----:B-1----:R-:W-:Y:S05]  /*8170*/  @!P0 BRA `(.L_x_190) ;  /* 0xfffffffc00f08947 */ /* 0x002fea000383ffff */
[----:B------:R-:W-:Y:S05]  /*8180*/  BRA `(.L_x_225) ;  /* 0xffffffec00e07947 */ /* 0x000fea000383ffff */
.L_x_191:
[----:B0-----:R0:W1:Y:S02]  /*8190*/  SYNCS.PHASECHK.TRANS64.TRYWAIT P0, [R7+URZ], R4 ;  /* 0x00000004070075a7 */ /* 0x001064000800017f */
[----:B-1----:R-:W-:Y:S05]  /*81a0*/  @!P0 NANOSLEEP.SYNCS 0x989680 ;  /* 0x009896800000895d */ /* 0x002fea0003900000 */
[----:B------:R-:W1:Y:S02]  /*81b0*/  @!P0 SYNCS.PHASECHK.TRANS64 P0, [R7+URZ], R4 ;  /* 0x00000004070085a7 */ /* 0x000e64000800007f */
[----:B-1----:R-:W-:Y:S05]  /*81c0*/  @!P0 BRA `(.L_x_191) ;  /* 0xfffffffc00f08947 */ /* 0x002fea000383ffff */
[----:B------:R-:W-:Y:S05]  /*81d0*/  BRA `(.L_x_226) ;  /* 0xffffffec00f07947 */ /* 0x000fea000383ffff */
.L_x_192:
[----:B0-----:R0:W1:Y:S02]  /*81e0*/  SYNCS.PHASECHK.TRANS64.TRYWAIT P0, [R6+URZ], R3 ;  /* 0x00000003060075a7 */ /* 0x001064000800017f */
[----:B-1----:R-:W-:Y:S05]  /*81f0*/  @!P0 NANOSLEEP.SYNCS 0x989680 ;  /* 0x009896800000895d */ /* 0x002fea0003900000 */
[----:B------:R-:W1:Y:S02]  /*8200*/  @!P0 SYNCS.PHASECHK.TRANS64 P0, [R6+URZ], R3 ;  /* 0x00000003060085a7 */ /* 0x000e64000800007f */
[----:B-1----:R-:W-:Y:S05]  /*8210*/  @!P0 BRA `(.L_x_192) ;  /* 0xfffffffc00f08947 */ /* 0x002fea000383ffff */
[----:B------:R-:W-:Y:S05]  /*8220*/  BRA `(.L_x_227) ;  /* 0xfffffff000007947 */ /* 0x000fea000383ffff */
.L_x_193:
[----:B0-----:R0:W1:Y:S02]  /*8230*/  SYNCS.PHASECHK.TRANS64.TRYWAIT P0, [R7+URZ], R4 ;  /* 0x00000004070075a7 */ /* 0x001064000800017f */
[----:B-1----:R-:W-:Y:S05]  /*8240*/  @!P0 NANOSLEEP.SYNCS 0x989680 ;  /* 0x009896800000895d */ /* 0x002fea0003900000 */
[----:B------:R-:W1:Y:S02]  /*8250*/  @!P0 SYNCS.PHASECHK.TRANS64 P0, [R7+URZ], R4 ;  /* 0x00000004070085a7 */ /* 0x000e64000800007f */
[----:B-1----:R-:W-:Y:S05]  /*8260*/  @!P0 BRA `(.L_x_193) ;  /* 0xfffffffc00f08947 */ /* 0x002fea000383ffff */
[----:B------:R-:W-:Y:S05]  /*8270*/  BRA `(.L_x_228) ;  /* 0xfffffff000107947 */ /* 0x000fea000383ffff */
.L_x_194:
[----:B0-----:R0:W1:Y:S02]  /*8280*/  SYNCS.PHASECHK.TRANS64.TRYWAIT P0, [R6+URZ], R3 ;  /* 0x00000003060075a7 */ /* 0x001064000800017f */
[----:B-1----:R-:W-:Y:S05]  /*8290*/  @!P0 NANOSLEEP.SYNCS 0x989680 ;  /* 0x009896800000895d */ /* 0x002fea0003900000 */
[----:B------:R-:W1:Y:S02]  /*82a0*/  @!P0 SYNCS.PHASECHK.TRANS64 P0, [R6+URZ], R3 ;  /* 0x00000003060085a7 */ /* 0x000e64000800007f */
[----:B-1----:R-:W-:Y:S05]  /*82b0*/  @!P0 BRA `(.L_x_194) ;  /* 0xfffffffc00f08947 */ /* 0x002fea000383ffff */
[----:B------:R-:W-:Y:S05]  /*82c0*/  BRA `(.L_x_229) ;  /* 0xfffffff000207947 */ /* 0x000fea000383ffff */
.L_x_195:
[----:B0-----:R0:W1:Y:S02]  /*82d0*/  SYNCS.PHASECHK.TRANS64.TRYWAIT P0, [R7+URZ], R4 ;  /* 0x00000004070075a7 */ /* 0x001064000800017f */
[----:B-1----:R-:W-:Y:S05]  /*82e0*/  @!P0 NANOSLEEP.SYNCS 0x989680 ;  /* 0x009896800000895d */ /* 0x002fea0003900000 */
[----:B------:R-:W1:Y:S02]  /*82f0*/  @!P0 SYNCS.PHASECHK.TRANS64 P0, [R7+URZ], R4 ;  /* 0x00000004070085a7 */ /* 0x000e64000800007f */
[----:B-1----:R-:W-:Y:S05]  /*8300*/  @!P0 BRA `(.L_x_195) ;  /* 0xfffffffc00f08947 */ /* 0x002fea000383ffff */
[----:B------:R-:W-:Y:S05]  /*8310*/  BRA `(.L_x_230) ;  /* 0xfffffff000307947 */ /* 0x000fea000383ffff */
.L_x_196:
[----:B0-----:R0:W1:Y:S02]  /*8320*/  SYNCS.PHASECHK.TRANS64.TRYWAIT P0, [R6+URZ], R3 ;  /* 0x00000003060075a7 */ /* 0x001064000800017f */
[----:B-1----:R-:W-:Y:S05]  /*8330*/  @!P0 NANOSLEEP.SYNCS 0x989680 ;  /* 0x009896800000895d */ /* 0x002fea0003900000 */
[----:B------:R-:W1:Y:S02]  /*8340*/  @!P0 SYNCS.PHASECHK.TRANS64 P0, [R6+URZ], R3 ;  /* 0x00000003060085a7 */ /* 0x000e64000800007f */
[----:B-1----:R-:W-:Y:S05]  /*8350*/  @!P0 BRA `(.L_x_196) ;  /* 0xfffffffc00f08947 */ /* 0x002fea000383ffff */
[----:B------:R-:W-:Y:S05]  /*8360*/  BRA `(.L_x_231) ;  /* 0xfffffff000407947 */ /* 0x000fea000383ffff */
.L_x_197:
[----:B0-----:R0:W1:Y:S02]  /*8370*/  SYNCS.PHASECHK.TRANS64.TRYWAIT P0, [R7+URZ], R4 ;  /* 0x00000004070075a7 */ /* 0x001064000800017f */
[----:B-1----:R-:W-:Y:S05]  /*8380*/  @!P0 NANOSLEEP.SYNCS 0x989680 ;  /* 0x009896800000895d */ /* 0x002fea0003900000 */
[----:B------:R-:W1:Y:S02]  /*8390*/  @!P0 SYNCS.PHASECHK.TRANS64 P0, [R7+URZ], R4 ;  /* 0x00000004070085a7 */ /* 0x000e64000800007f */
[----:B-1----:R-:W-:Y:S05]  /*83a0*/  @!P0 BRA `(.L_x_197) ;  /* 0xfffffffc00f08947 */ /* 0x002fea000383ffff */
[----:B------:R-:W-:Y:S05]  /*83b0*/  BRA `(.L_x_232) ;  /* 0xfffffff000507947 */ /* 0x000fea000383ffff */
.L_x_198:
[----:B0-----:R0:W1:Y:S02]  /*83c0*/  SYNCS.PHASECHK.TRANS64.TRYWAIT P0, [R6+URZ], R3 ;  /* 0x00000003060075a7 */ /* 0x001064000800017f */
[----:B-1----:R-:W-:Y:S05]  /*83d0*/  @!P0 NANOSLEEP.SYNCS 0x989680 ;  /* 0x009896800000895d */ /* 0x002fea0003900000 */
[----:B------:R-:W1:Y:S02]  /*83e0*/  @!P0 SYNCS.PHASECHK.TRANS64 P0, [R6+URZ], R3 ;  /* 0x00000003060085a7 */ /* 0x000e64000800007f */
[----:B-1----:R-:W-:Y:S05]  /*83f0*/  @!P0 BRA `(.L_x_198) ;  /* 0xfffffffc00f08947 */ /* 0x002fea000383ffff */
[----:B------:R-:W-:Y:S05]  /*8400*/  BRA `(.L_x_233) ;  /* 0xfffffff000607947 */ /* 0x000fea000383ffff */
.L_x_199:
[----:B0-----:R0:W1:Y:S02]  /*8410*/  SYNCS.PHASECHK.TRANS64.TRYWAIT P0, [R7+URZ], R4 ;  /* 0x00000004070075a7 */ /* 0x001064000800017f */
[----:B-1----:R-:W-:Y:S05]  /*8420*/  @!P0 NANOSLEEP.SYNCS 0x989680 ;  /* 0x009896800000895d */ /* 0x002fea0003900000 */
[----:B------:R-:W1:Y:S02]  /*8430*/  @!P0 SYNCS.PHASECHK.TRANS64 P0, [R7+URZ], R4 ;  /* 0x00000004070085a7 */ /* 0x000e64000800007f */
[----:B-1----:R-:W-:Y:S05]  /*8440*/  @!P0 BRA `(.L_x_199) ;  /* 0xfffffffc00f08947 */ /* 0x002fea000383ffff */
[----:B------:R-:W-:Y:S05]  /*8450*/  BRA `(.L_x_234) ;  /* 0xfffffff000707947 */ /* 0x000fea000383ffff */
.L_x_200:
[----:B0-----:R0:W1:Y:S02]  /*8460*/  SYNCS.PHASECHK.TRANS64.TRYWAIT P0, [R6+URZ], R3 ;  /* 0x00000003060075a7 */ /* 0x001064000800017f */
[----:B-1----:R-:W-:Y:S05]  /*8470*/  @!P0 NANOSLEEP.SYNCS 0x989680 ;  /* 0x009896800000895d */ /* 0x002fea0003900000 */
[----:B------:R-:W1:Y:S02]  /*8480*/  @!P0 SYNCS.PHASECHK.TRANS64 P0, [R6+URZ], R3 ;  /* 0x00000003060085a7 */ /* 0x000e64000800007f */
[----:B-1----:R-:W-:Y:S05]  /*8490*/  @!P0 BRA `(.L_x_200) ;  /* 0xfffffffc00f08947 */ /* 0x002fea000383ffff */
[----:B------:R-:W-:Y:S05]  /*84a0*/  BRA `(.L_x_235) ;  /* 0xfffffff000807947 */ /* 0x000fea000383ffff */
.L_x_201:
[----:B0-----:R0:W1:Y:S02]  /*84b0*/  SYNCS.PHASECHK.TRANS64.TRYWAIT P0, [R7+URZ], R4 ;  /* 0x00000004070075a7 */ /* 0x001064000800017f */
[----:B-1----:R-:W-:Y:S05]  /*84c0*/  @!P0 NANOSLEEP.SYNCS 0x989680 ;  /* 0x009896800000895d */ /* 0x002fea0003900000 */
[----:B------:R-:W1:Y:S02]  /*84d0*/  @!P0 SYNCS.PHASECHK.TRANS64 P0, [R7+URZ], R4 ;  /* 0x00000004070085a7 */ /* 0x000e64000800007f */
[----:B-1----:R-:W-:Y:S05]  /*84e0*/  @!P0 BRA `(.L_x_201) ;  /* 0xfffffffc00f08947 */ /* 0x002fea000383ffff */
[----:B------:R-:W-:Y:S05]  /*84f0*/  BRA `(.L_x_236) ;  /* 0xfffffff000907947 */ /* 0x000fea000383ffff */
.L_x_202:
[----:B0-----:R0:W1:Y:S02]  /*8500*/  SYNCS.PHASECHK.TRANS64.TRYWAIT P0, [R6+URZ], R3 ;  /* 0x00000003060075a7 */ /* 0x001064000800017f */
[----:B-1----:R-:W-:Y:S05]  /*8510*/  @!P0 NANOSLEEP.SYNCS 0x989680 ;  /* 0x009896800000895d */ /* 0x002fea0003900000 */
[----:B------:R-:W1:Y:S02]  /*8520*/  @!P0 SYNCS.PHASECHK.TRANS64 P0, [R6+URZ], R3 ;  /* 0x00000003060085a7 */ /* 0x000e64000800007f */
[----:B-1----:R-:W-:Y:S05]  /*8530*/  @!P0 BRA `(.L_x_202) ;  /* 0xfffffffc00f08947 */ /* 0x002fea000383ffff */
[----:B------:R-:W-:Y:S05]  /*8540*/  BRA `(.L_x_237) ;  /* 0xfffffff000a07947 */ /* 0x000fea000383ffff */
.L_x_203:
[----:B0-----:R0:W1:Y:S02]  /*8550*/  SYNCS.PHASECHK.TRANS64.TRYWAIT P0, [R7+URZ], R4 ;  /* 0x00000004070075a7 */ /* 0x001064000800017f */
[----:B-1----:R-:W-:Y:S05]  /*8560*/  @!P0 NANOSLEEP.SYNCS 0x989680 ;  /* 0x009896800000895d */ /* 0x002fea0003900000 */
[----:B------:R-:W1:Y:S02]  /*8570*/  @!P0 SYNCS.PHASECHK.TRANS64 P0, [R7+URZ], R4 ;  /* 0x00000004070085a7 */ /* 0x000e64000800007f */
[----:B-1----:R-:W-:Y:S05]  /*8580*/  @!P0 BRA `(.L_x_203) ;  /* 0xfffffffc00f08947 */ /* 0x002fea000383ffff */
[----:B------:R-:W-:Y:S05]  /*8590*/  BRA `(.L_x_238) ;  /* 0xfffffff000b07947 */ /* 0x000fea000383ffff */
.L_x_204:
[----:B0-----:R0:W1:Y:S02]  /*85a0*/  SYNCS.PHASECHK.TRANS64.TRYWAIT P0, [R6+URZ], R3 ;  /* 0x00000003060075a7 */ /* 0x001064000800017f */
[----:B-1----:R-:W-:Y:S05]  /*85b0*/  @!P0 NANOSLEEP.SYNCS 0x989680 ;  /* 0x009896800000895d */ /* 0x002fea0003900000 */
[----:B------:R-:W1:Y:S02]  /*85c0*/  @!P0 SYNCS.PHASECHK.TRANS64 P0, [R6+URZ], R3 ;  /* 0x00000003060085a7 */ /* 0x000e64000800007f */
[----:B-1----:R-:W-:Y:S05]  /*85d0*/  @!P0 BRA `(.L_x_204) ;  /* 0xfffffffc00f08947 */ /* 0x002fea000383ffff */
[----:B------:R-:W-:Y:S05]  /*85e0*/  BRA `(.L_x_239) ;  /* 0xfffffff000c07947 */ /* 0x000fea000383ffff */
.L_x_205:
[----:B0-----:R0:W1:Y:S02]  /*85f0*/  SYNCS.PHASECHK.TRANS64.TRYWAIT P0, [R7+URZ], R4 ;  /* 0x00000004070075a7 */ /* 0x001064000800017f */
[----:B-1----:R-:W-:Y:S05]  /*8600*/  @!P0 NANOSLEEP.SYNCS 0x989680 ;  /* 0x009896800000895d */ /* 0x002fea0003900000 */
[----:B------:R-:W1:Y:S02]  /*8610*/  @!P0 SYNCS.PHASECHK.TRANS64 P0, [R7+URZ], R4 ;  /* 0x00000004070085a7 */ /* 0x000e64000800007f */
[----:B-1----:R-:W-:Y:S05]  /*8620*/  @!P0 BRA `(.L_x_205) ;  /* 0xfffffffc00f08947 */ /* 0x002fea000383ffff */
[----:B------:R-:W-:Y:S05]  /*8630*/  BRA `(.L_x_240) ;  /* 0xfffffff000d07947 */ /* 0x000fea000383ffff */
.L_x_206:
[----:B0-----:R0:W1:Y:S02]  /*8640*/  SYNCS.PHASECHK.TRANS64.TRYWAIT P0, [R6+URZ], R3 ;  /* 0x00000003060075a7 */ /* 0x001064000800017f */
[----:B-1----:R-:W-:Y:S05]  /*8650*/  @!P0 NANOSLEEP.SYNCS 0x989680 ;  /* 0x009896800000895d */ /* 0x002fea0003900000 */
[----:B------:R-:W1:Y:S02]  /*8660*/  @!P0 SYNCS.PHASECHK.TRANS64 P0, [R6+URZ], R3 ;  /* 0x00000003060085a7 */ /* 0x000e64000800007f */
[----:B-1----:R-:W-:Y:S05]  /*8670*/  @!P0 BRA `(.L_x_206) ;  /* 0xfffffffc00f08947 */ /* 0x002fea000383ffff */
[----:B------:R-:W-:Y:S05]  /*8680*/  BRA `(.L_x_241) ;  /* 0xfffffff000e07947 */ /* 0x000fea000383ffff */
.L_x_207:
[----:B0-----:R0:W1:Y:S02]  /*8690*/  SYNCS.PHASECHK.TRANS64.TRYWAIT P0, [R7+URZ], R4 ;  /* 0x00000004070075a7 */ /* 0x001064000800017f */
[----:B-1----:R-:W-:Y:S05]  /*86a0*/  @!P0 NANOSLEEP.SYNCS 0x989680 ;  /* 0x009896800000895d */ /* 0x002fea0003900000 */
[----:B------:R-:W1:Y:S02]  /*86b0*/  @!P0 SYNCS.PHASECHK.TRANS64 P0, [R7+URZ], R4 ;  /* 0x00000004070085a7 */ /* 0x000e64000800007f */
[----:B-1----:R-:W-:Y:S05]  /*86c0*/  @!P0 BRA `(.L_x_207) ;  /* 0xfffffffc00f08947 */ /* 0x002fea000383ffff */
[----:B------:R-:W-:Y:S05]  /*86d0*/  BRA `(.L_x_242) ;  /* 0xfffffff000f07947 */ /* 0x000fea000383ffff */
.L_x_208:
[----:B0-----:R0:W1:Y:S02]  /*86e0*/  SYNCS.PHASECHK.TRANS64.TRYWAIT P0, [R6+URZ], R3 ;  /* 0x00000003060075a7 */ /* 0x001064000800017f */
[----:B-1----:R-:W-:Y:S05]  /*86f0*/  @!P0 NANOSLEEP.SYNCS 0x989680 ;  /* 0x009896800000895d */ /* 0x002fea0003900000 */
[----:B------:R-:W1:Y:S02]  /*8700*/  @!P0 SYNCS.PHASECHK.TRANS64 P0, [R6+URZ], R3 ;  /* 0x00000003060085a7 */ /* 0x000e64000800007f */
[----:B-1----:R-:W-:Y:S05]  /*8710*/  @!P0 BRA `(.L_x_208) ;  /* 0xfffffffc00f08947 */ /* 0x002fea000383ffff */
[----:B------:R-:W-:Y:S05]  /*8720*/  BRA `(.L_x_243) ;  /* 0xfffffff400007947 */ /* 0x000fea000383ffff */
.L_x_209:
[----:B0-----:R0:W1:Y:S02]  /*8730*/  SYNCS.PHASECHK.TRANS64.TRYWAIT P0, [R7+URZ], R4 ;  /* 0x00000004070075a7 */ /* 0x001064000800017f */
[----:B-1----:R-:W-:Y:S05]  /*8740*/  @!P0 NANOSLEEP.SYNCS 0x989680 ;  /* 0x009896800000895d */ /* 0x002fea0003900000 */
[----:B------:R-:W1:Y:S02]  /*8750*/  @!P0 SYNCS.PHASECHK.TRANS64 P0, [R7+URZ], R4 ;  /* 0x00000004070085a7 */ /* 0x000e64000800007f */
[----:B-1----:R-:W-:Y:S05]  /*8760*/  @!P0 BRA `(.L_x_209) ;  /* 0xfffffffc00f08947 */ /* 0x002fea000383ffff */
[----:B------:R-:W-:Y:S05]  /*8770*/  BRA `(.L_x_244) ;  /* 0xfffffff400107947 */ /* 0x000fea000383ffff */
.L_x_210:
[----:B0-----:R0:W1:Y:S02]  /*8780*/  SYNCS.PHASECHK.TRANS64.TRYWAIT P0, [R6+URZ], R3 ;  /* 0x00000003060075a7 */ /* 0x001064000800017f */
[----:B-1----:R-:W-:Y:S05]  /*8790*/  @!P0 NANOSLEEP.SYNCS 0x989680 ;  /* 0x009896800000895d */ /* 0x002fea0003900000 */
[----:B------:R-:W1:Y:S02]  /*87a0*/  @!P0 SYNCS.PHASECHK.TRANS64 P0, [R6+URZ], R3 ;  /* 0x00000003060085a7 */ /* 0x000e64000800007f */
[----:B-1----:R-:W-:Y:S05]  /*87b0*/  @!P0 BRA `(.L_x_210) ;  /* 0xfffffffc00f08947 */ /* 0x002fea000383ffff */
[----:B------:R-:W-:Y:S05]  /*87c0*/  BRA `(.L_x_245) ;  /* 0xfffffff400207947 */ /* 0x000fea000383ffff */
.L_x_211:
[----:B0-----:R0:W1:Y:S02]  /*87d0*/  SYNCS.PHASECHK.TRANS64.TRYWAIT P0, [R7+URZ], R4 ;  /* 0x00000004070075a7 */ /* 0x001064000800017f */
[----:B-1----:R-:W-:Y:S05]  /*87e0*/  @!P0 NANOSLEEP.SYNCS 0x989680 ;  /* 0x009896800000895d */ /* 0x002fea0003900000 */
[----:B------:R-:W1:Y:S02]  /*87f0*/  @!P0 SYNCS.PHASECHK.TRANS64 P0, [R7+URZ], R4 ;  /* 0x00000004070085a7 */ /* 0x000e64000800007f */
[----:B-1----:R-:W-:Y:S05]  /*8800*/  @!P0 BRA `(.L_x_211) ;  /* 0xfffffffc00f08947 */ /* 0x002fea000383ffff */
[----:B------:R-:W-:Y:S05]  /*8810*/  BRA `(.L_x_246) ;  /* 0xfffffff400307947 */ /* 0x000fea000383ffff */
.L_x_212:
[----:B0-----:R0:W1:Y:S02]  /*8820*/  SYNCS.PHASECHK.TRANS64.TRYWAIT P0, [R6+URZ], R3 ;  /* 0x00000003060075a7 */ /* 0x001064000800017f */
[----:B-1----:R-:W-:Y:S05]  /*8830*/  @!P0 NANOSLEEP.SYNCS 0x989680 ;  /* 0x009896800000895d */ /* 0x002fea0003900000 */
[----:B------:R-:W1:Y:S02]  /*8840*/  @!P0 SYNCS.PHASECHK.TRANS64 P0, [R6+URZ], R3 ;  /* 0x00000003060085a7 */ /* 0x000e64000800007f */
[----:B-1----:R-:W-:Y:S05]  /*8850*/  @!P0 BRA `(.L_x_212) ;  /* 0xfffffffc00f08947 */ /* 0x002fea000383ffff */
[----:B------:R-:W-:Y:S05]  /*8860*/  BRA `(.L_x_247) ;  /* 0xfffffff400407947 */ /* 0x000fea000383ffff */
.L_x_213:
[----:B-1----:R1:W2:Y:S02]  /*8870*/  SYNCS.PHASECHK.TRANS64.TRYWAIT P0, [R7+URZ], R4 ;  /* 0x00000004070075a7 */ /* 0x0022a4000800017f */
[----:B--2---:R-:W-:Y:S05]  /*8880*/  @!P0 NANOSLEEP.SYNCS 0x989680 ;  /* 0x009896800000895d */ /* 0x004fea0003900000 */
[----:B------:R-:W2:Y:S02]  /*8890*/  @!P0 SYNCS.PHASECHK.TRANS64 P0, [R7+URZ], R4 ;  /* 0x00000004070085a7 */ /* 0x000ea4000800007f */
[----:B--2---:R-:W-:Y:S05]  /*88a0*/  @!P0 BRA `(.L_x_213) ;  /* 0xfffffffc00f08947 */ /* 0x004fea000383ffff */
[----:B------:R-:W-:Y:S05]  /*88b0*/  BRA `(.L_x_248) ;  /* 0xfffffff400487947 */ /* 0x000fea000383ffff */
.L_x_249:
[----:B------:R-:W-:-:S00]  /*88c0*/  BRA `(.L_x_249) ;  /* 0xfffffffc00fc7947 */ /* 0x000fc0000383ffff */
[----:B------:R-:W-:-:S00]  /*88d0*/  NOP ;  /* 0x0000000000007918 */ /* 0x000fc00000000000 */
        /* <DEDUP_REMOVED lines=10> */
.L_x_250:


//--------------------- .nv.global.init           --------------------------
	.section	.nv.global.init,"aw",@progbits
.nv.global.init:
	.type		$str$22,@object
	.size		$str$22,($str$23 - $str$22)
$str$22:
        /*0000*/ 	.byte	0x6b, 0x5f, 0x74, 0x69, 0x6c, 0x65, 0x5f, 0x63, 0x6f, 0x75, 0x6e, 0x74, 0x20, 0x3e, 0x3d, 0x20
        /*0010*/ 	.byte	0x31, 0x00
	.type		$str$23,@object
	.size		$str$23,(__unnamed_1 - $str$23)
$str$23:
        /*0012*/ 	.byte	0x2f, 0x74, 0x6d, 0x70, 0x2f, 0x63, 0x75, 0x74, 0x6c, 0x61, 0x73, 0x73, 0x5f, 0x73, 0x77, 0x65
        /*0022*/ 	.byte	0x65, 0x70, 0x5f, 0x73, 0x72, 0x63, 0x2f, 0x69, 0x6e, 0x63, 0x6c, 0x75, 0x64, 0x65, 0x2f, 0x63
        /*0032*/ 	.byte	0x75, 0x74, 0x6c, 0x61, 0x73, 0x73, 0x2f, 0x67, 0x65, 0x6d, 0x6d, 0x2f, 0x63, 0x6f, 0x6c, 0x6c
        /*0042*/ 	.byte	0x65, 0x63, 0x74, 0x69, 0x76, 0x65, 0x2f, 0x73, 0x6d, 0x39, 0x30, 0x5f, 0x6d, 0x6d, 0x61, 0x5f
        /*0052*/ 	.byte	0x74, 0x6d, 0x61, 0x5f, 0x67, 0x6d, 0x6d, 0x61, 0x5f, 0x73, 0x73, 0x5f, 0x77, 0x61, 0x72, 0x70
        /*0062*/ 	.byte	0x73, 0x70, 0x65, 0x63, 0x69, 0x61, 0x6c, 0x69, 0x7a, 0x65, 0x64, 0x2e, 0x68, 0x70, 0x70, 0x00
	.type		__unnamed_1,@object
	.size		__unnamed_1,(.L_0 - __unnamed_1)
__unnamed_1:
        /*0072*/ 	.byte	0x76, 0x6f, 0x69, 0x64, 0x20, 0x63, 0x75, 0x74, 0x6c, 0x61, 0x73, 0x73, 0x3a, 0x3a, 0x67, 0x65
        /* <DEDUP_REMOVED lines=173> */
        /*0b52*/ 	.byte	0x74, 0x79, 0x5d, 0x00
.L_0:


//--------------------- .nv.shared._ZN7cutlass13device_kernelINS_4gemm6kernel13GemmUniversalIN4cute5tupleIJiiiiEEENS1_10collective13CollectiveMmaINS1_34MainloopSm90TmaGmmaWarpSpecializedILi28ENS5_IJNS4_1CILi4EEESB_NSA_ILi1EEEEEENS1_35KernelTmaWarpSpecializedCooperativeEEENS5_IJNSA_ILi128EEESG_NSA_ILi32EEEEEEaNS5_IJlSC_lEEEaSJ_NS4_8TiledMMAINS4_8MMA_AtomIJNS4_4SM904GMMA27MMA_64x128x32_S32S8S8_SS_TNEEEENS4_6LayoutINS5_IJNSA_ILi2EEESC_SC_EEENS5_IJSC_NSA_ILi0EEEST_EEEEENS5_IJNS4_10UnderscoreESW_SW_EEEEENS4_23SM90_TMA_LOAD_MULTICASTENS4_14ComposedLayoutINS4_7SwizzleILi1ELi4ELi3EEENS4_18smem_ptr_flag_bitsILi8EEENSQ_INS5_IJNSA_ILi8EEESH_EEENS5_IJSH_SC_EEEEEEEvNS4_8identityESZ_S19_vS1A_EENS_8epilogue10collective6detail29Sm90TmaWarpSpecializedAdapterINS1D_15DefaultEpilogueIaSJ_SJ_NS1C_6thread17LinearCombinationIaLi1EiiLNS1H_9ScaleType4KindE0ELNS_15FloatRoundStyleE2EaEENS1_15EpilogueDefaultEEEEEvvEEEEvNT_6ParamsE --------------------------
	.section	.nv.shared._ZN7cutlass13device_kernelINS_4gemm6kernel13GemmUniversalIN4cute5tupleIJiiiiEEENS1_10collective13CollectiveMmaINS1_34MainloopSm90TmaGmmaWarpSpecializedILi28ENS5_IJNS4_1CILi4EEESB_NSA_ILi1EEEEEENS1_35KernelTmaWarpSpecializedCooperativeEEENS5_IJNSA_ILi128EEESG_NSA_ILi32EEEEEEaNS5_IJlSC_lEEEaSJ_NS4_8TiledMMAINS4_8MMA_AtomIJNS4_4SM904GMMA27MMA_64x128x32_S32S8S8_SS_TNEEEENS4_6LayoutINS5_IJNSA_ILi2EEESC_SC_EEENS5_IJSC_NSA_ILi0EEEST_EEEEENS5_IJNS4_10UnderscoreESW_SW_EEEEENS4_23SM90_TMA_LOAD_MULTICASTENS4_14ComposedLayoutINS4_7SwizzleILi1ELi4ELi3EEENS4_18smem_ptr_flag_bitsILi8EEENSQ_INS5_IJNSA_ILi8EEESH_EEENS5_IJSH_SC_EEEEEEEvNS4_8identityESZ_S19_vS1A_EENS_8epilogue10collective6detail29Sm90TmaWarpSpecializedAdapterINS1D_15DefaultEpilogueIaSJ_SJ_NS1C_6thread17LinearCombinationIaLi1EiiLNS1H_9ScaleType4KindE0ELNS_15FloatRoundStyleE2EaEENS1_15EpilogueDefaultEEEEEvvEEEEvNT_6ParamsE,"aw",@nobits
	.sectionflags	@""
	.align	16
	.zero		1024


//--------------------- .nv.shared.reserved.0     --------------------------
	.section	.nv.shared.reserved.0,"aw",@nobits
	.weak		__nv_reservedSMEM_offset_0_alias
	.size		__nv_reservedSMEM_offset_0_alias, 0, 0
	.other		__nv_reservedSMEM_offset_0_alias,@"STO_CUDA_RESERVED_SHARED STV_DEFAULT"
__nv_reservedSMEM_offset_0_alias:
	.zero		0


//--------------------- .nv.global                --------------------------
	.section	.nv.global,"aw",@nobits
.nv.global:
	.type		_ZN40_INTERNAL_9ed18a66_4_k_cu_4d5d83dc_239874cute1_E,@object
	.size		_ZN40_INTERNAL_9ed18a66_4_k_cu_4d5d83dc_239874cute1_E,(_ZN40_INTERNAL_9ed18a66_4_k_cu_4d5d83dc_239874cuda3std3__45__cpo6cbeginE - _ZN40_INTERNAL_9ed18a66_4_k_cu_4d5d83dc_239874cute1_E)
_ZN40_INTERNAL_9ed18a66_4_k_cu_4d5d83dc_239874cute1_E:
	.zero		1
	.type		_ZN40_INTERNAL_9ed18a66_4_k_cu_4d5d83dc_239874cuda3std3__45__cpo6cbeginE,@object
	.size		_ZN40_INTERNAL_9ed18a66_4_k_cu_4d5d83dc_239874cuda3std3__45__cpo6cbeginE,(_ZN40_INTERNAL_9ed18a66_4_k_cu_4d5d83dc_239874cuda3std3__48in_placeE - _ZN40_INTERNAL_9ed18a66_4_k_cu_4d5d83dc_239874cuda3std3__45__cpo6cbeginE)
_ZN40_INTERNAL_9ed18a66_4_k_cu_4d5d83dc_239874cuda3std3__45__cpo6cbeginE:
	.zero		1
	.type		_ZN40_INTERNAL_9ed18a66_4_k_cu_4d5d83dc_239874cuda3std3__48in_placeE,@object
	.size		_ZN40_INTERNAL_9ed18a66_4_k_cu_4d5d83dc_239874cuda3std3__48in_placeE,(_ZN40_INTERNAL_9ed18a66_4_k_cu_4d5d83dc_239874cuda3std6ranges3__45__cpo9iter_moveE - _ZN40_INTERNAL_9ed18a66_4_k_cu_4d5d83dc_239874cuda3std3__48in_placeE)
_ZN40_INTERNAL_9ed18a66_4_k_cu_4d5d83dc_239874cuda3std3__48in_placeE:
	.zero		1
	.type		_ZN40_INTERNAL_9ed18a66_4_k_cu_4d5d83dc_239874cuda3std6ranges3__45__cpo9iter_moveE,@object
	.size		_ZN40_INTERNAL_9ed18a66_4_k_cu_4d5d83dc_239874cuda3std6ranges3__45__cpo9iter_moveE,(_ZN40_INTERNAL_9ed18a66_4_k_cu_4d5d83dc_239874cuda3std3__45__cpo5beginE - _ZN40_INTERNAL_9ed18a66_4_k_cu_4d5d83dc_239874cuda3std6ranges3__45__cpo9iter_moveE)
_ZN40_INTERNAL_9ed18a66_4_k_cu_4d5d83dc_239874cuda3std6ranges3__45__cpo9iter_moveE:
	.zero		1
	.type		_ZN40_INTERNAL_9ed18a66_4_k_cu_4d5d83dc_239874cuda3std3__45__cpo5beginE,@object
	.size		_ZN40_INTERNAL_9ed18a66_4_k_cu_4d5d83dc_239874cuda3std3__45__cpo5beginE,(_ZN40_INTERNAL_9ed18a66_4_k_cu_4d5d83dc_239874cuda3std3__442_GLOBAL__N__9ed18a66_4_k_cu_4d5d83dc_239876ignoreE - _ZN40_INTERNAL_9ed18a66_4_k_cu_4d5d83dc_239874cuda3std3__45__cpo5beginE)
_ZN40_INTERNAL_9ed18a66_4_k_cu_4d5d83dc_239874cuda3std3__45__cpo5beginE:
	.zero		1
	.type		_ZN40_INTERNAL_9ed18a66_4_k_cu_4d5d83dc_239874cuda3std3__442_GLOBAL__N__9ed18a66_4_k_cu_4d5d83dc_239876ignoreE,@object
	.size		_ZN40_INTERNAL_9ed18a66_4_k_cu_4d5d83dc_239874cuda3std3__442_GLOBAL__N__9ed18a66_4_k_cu_4d5d83dc_239876ignoreE,(_ZN40_INTERNAL_9ed18a66_4_k_cu_4d5d83dc_239874cute7productE - _ZN40_INTERNAL_9ed18a66_4_k_cu_4d5d83dc_239874cuda3std3__442_GLOBAL__N__9ed18a66_4_k_cu_4d5d83dc_239876ignoreE)
_ZN40_INTERNAL_9ed18a66_4_k_cu_4d5d83dc_239874cuda3std3__442_GLOBAL__N__9ed18a66_4_k_cu_4d5d83dc_239876ignoreE:
	.zero		1
	.type		_ZN40_INTERNAL_9ed18a66_4_k_cu_4d5d83dc_239874cute7productE,@object
	.size		_ZN40_INTERNAL_9ed18a66_4_k_cu_4d5d83dc_239874cute7productE,(_ZN40_INTERNAL_9ed18a66_4_k_cu_4d5d83dc_239874cuda3std3__45__cpo3endE - _ZN40_INTERNAL_9ed18a66_4_k_cu_4d5d83dc_239874cute7productE)
_ZN40_INTERNAL_9ed18a66_4_k_cu_4d5d83dc_239874cute7productE:
	.zero		1
	.type		_ZN40_INTERNAL_9ed18a66_4_k_cu_4d5d83dc_239874cuda3std3__45__cpo3endE,@object
	.size		_ZN40_INTERNAL_9ed18a66_4_k_cu_4d5d83dc_239874cuda3std3__45__cpo3endE,(_ZN40_INTERNAL_9ed18a66_4_k_cu_4d5d83dc_239874cuda3std3__419piecewise_constructE - _ZN40_INTERNAL_9ed18a66_4_k_cu_4d5d83dc_239874cuda3std3__45__cpo3endE)
_ZN40_INTERNAL_9ed18a66_4_k_cu_4d5d83dc_239874cuda3std3__45__cpo3endE:
	.zero		1
	.type		_ZN40_INTERNAL_9ed18a66_4_k_cu_4d5d83dc_239874cuda3std3__419piecewise_constructE,@object
	.size		_ZN40_INTERNAL_9ed18a66_4_k_cu_4d5d83dc_239874cuda3std3__419piecewise_constructE,(_ZN40_INTERNAL_9ed18a66_4_k_cu_4d5d83dc_239874cuda3std3__45__cpo4cendE - _ZN40_INTERNAL_9ed18a66_4_k_cu_4d5d83dc_239874cuda3std3__419piecewise_constructE)
_ZN40_INTERNAL_9ed18a66_4_k_cu_4d5d83dc_239874cuda3std3__419piecewise_constructE:
	.zero		1
	.type		_ZN40_INTERNAL_9ed18a66_4_k_cu_4d5d83dc_239874cuda3std3__45__cpo4cendE,@object
	.size		_ZN40_INTERNAL_9ed18a66_4_k_cu_4d5d83dc_239874cuda3std3__45__cpo4cendE,(_ZN40_INTERNAL_9ed18a66_4_k_cu_4d5d83dc_239874cuda3std6ranges3__45__cpo4swapE - _ZN40_INTERNAL_9ed18a66_4_k_cu_4d5d83dc_239874cuda3std3__45__cpo4cendE)
_ZN40_INTERNAL_9ed18a66_4_k_cu_4d5d83dc_239874cuda3std3__45__cpo4cendE:
	.zero		1
	.type		_ZN40_INTERNAL_9ed18a66_4_k_cu_4d5d83dc_239874cuda3std6ranges3__45__cpo4swapE,@object
	.size		_ZN40_INTERNAL_9ed18a66_4_k_cu_4d5d83dc_239874cuda3std6ranges3__45__cpo4swapE,(.L_8 - _ZN40_INTERNAL_9ed18a66_4_k_cu_4d5d83dc_239874cuda3std6ranges3__45__cpo4swapE)
_ZN40_INTERNAL_9ed18a66_4_k_cu_4d5d83dc_239874cuda3std6ranges3__45__cpo4swapE:
	.zero		1
.L_8:


//--------------------- .nv.constant0._ZN7cutlass13device_kernelINS_4gemm6kernel13GemmUniversalIN4cute5tupleIJiiiiEEENS1_10collective13CollectiveMmaINS1_34MainloopSm90TmaGmmaWarpSpecializedILi28ENS5_IJNS4_1CILi4EEESB_NSA_ILi1EEEEEENS1_35KernelTmaWarpSpecializedCooperativeEEENS5_IJNSA_ILi128EEESG_NSA_ILi32EEEEEEaNS5_IJlSC_lEEEaSJ_NS4_8TiledMMAINS4_8MMA_AtomIJNS4_4SM904GMMA27MMA_64x128x32_S32S8S8_SS_TNEEEENS4_6LayoutINS5_IJNSA_ILi2EEESC_SC_EEENS5_IJSC_NSA_ILi0EEEST_EEEEENS5_IJNS4_10UnderscoreESW_SW_EEEEENS4_23SM90_TMA_LOAD_MULTICASTENS4_14ComposedLayoutINS4_7SwizzleILi1ELi4ELi3EEENS4_18smem_ptr_flag_bitsILi8EEENSQ_INS5_IJNSA_ILi8EEESH_EEENS5_IJSH_SC_EEEEEEEvNS4_8identityESZ_S19_vS1A_EENS_8epilogue10collective6detail29Sm90TmaWarpSpecializedAdapterINS1D_15DefaultEpilogueIaSJ_SJ_NS1C_6thread17LinearCombinationIaLi1EiiLNS1H_9ScaleType4KindE0ELNS_15FloatRoundStyleE2EaEENS1_15EpilogueDefaultEEEEEvvEEEEvNT_6ParamsE --------------------------
	.section	.nv.constant0._ZN7cutlass13device_kernelINS_4gemm6kernel13GemmUniversalIN4cute5tupleIJiiiiEEENS1_10collective13CollectiveMmaINS1_34MainloopSm90TmaGmmaWarpSpecializedILi28ENS5_IJNS4_1CILi4EEESB_NSA_ILi1EEEEEENS1_35KernelTmaWarpSpecializedCooperativeEEENS5_IJNSA_ILi128EEESG_NSA_ILi32EEEEEEaNS5_IJlSC_lEEEaSJ_NS4_8TiledMMAINS4_8MMA_AtomIJNS4_4SM904GMMA27MMA_64x128x32_S32S8S8_SS_TNEEEENS4_6LayoutINS5_IJNSA_ILi2EEESC_SC_EEENS5_IJSC_NSA_ILi0EEEST_EEEEENS5_IJNS4_10UnderscoreESW_SW_EEEEENS4_23SM90_TMA_LOAD_MULTICASTENS4_14ComposedLayoutINS4_7SwizzleILi1ELi4ELi3EEENS4_18smem_ptr_flag_bitsILi8EEENSQ_INS5_IJNSA_ILi8EEESH_EEENS5_IJSH_SC_EEEEEEEvNS4_8identityESZ_S19_vS1A_EENS_8epilogue10collective6detail29Sm90TmaWarpSpecializedAdapterINS1D_15DefaultEpilogueIaSJ_SJ_NS1C_6thread17LinearCombinationIaLi1EiiLNS1H_9ScaleType4KindE0ELNS_15FloatRoundStyleE2EaEENS1_15EpilogueDefaultEEEEEvvEEEEvNT_6ParamsE,"a",@progbits
	.sectionflags	@""
	.align	4
.nv.constant0._ZN7cutlass13device_kernelINS_4gemm6kernel13GemmUniversalIN4cute5tupleIJiiiiEEENS1_10collective13CollectiveMmaINS1_34MainloopSm90TmaGmmaWarpSpecializedILi28ENS5_IJNS4_1CILi4EEESB_NSA_ILi1EEEEEENS1_35KernelTmaWarpSpecializedCooperativeEEENS5_IJNSA_ILi128EEESG_NSA_ILi32EEEEEEaNS5_IJlSC_lEEEaSJ_NS4_8TiledMMAINS4_8MMA_AtomIJNS4_4SM904GMMA27MMA_64x128x32_S32S8S8_SS_TNEEEENS4_6LayoutINS5_IJNSA_ILi2EEESC_SC_EEENS5_IJSC_NSA_ILi0EEEST_EEEEENS5_IJNS4_10UnderscoreESW_SW_EEEEENS4_23SM90_TMA_LOAD_MULTICASTENS4_14ComposedLayoutINS4_7SwizzleILi1ELi4ELi3EEENS4_18smem_ptr_flag_bitsILi8EEENSQ_INS5_IJNSA_ILi8EEESH_EEENS5_IJSH_SC_EEEEEEEvNS4_8identityESZ_S19_vS1A_EENS_8epilogue10collective6detail29Sm90TmaWarpSpecializedAdapterINS1D_15DefaultEpilogueIaSJ_SJ_NS1C_6thread17LinearCombinationIaLi1EiiLNS1H_9ScaleType4KindE0ELNS_15FloatRoundStyleE2EaEENS1_15EpilogueDefaultEEEEEvvEEEEvNT_6ParamsE:
	.zero		1664


//--------------------- SYMBOLS --------------------------

	.type		.nv.reservedSmem.offset0,@object
	.size		.nv.reservedSmem.offset0,0x4
	.type		__assertfail,@function
